	.target	sm_100a

	.elftype	@"ET_EXEC"


//--------------------- .note.nv.tkinfo           --------------------------
	.section	.note.nv.tkinfo,"",@"SHT_NOTE"
	.sectionflags	@"SHF_NOTE_NV_TKINFO"
	.tkinfo
        /*0018*/ 	.word	0x00000002
        /*0030*/ 	.string	""
        /*0030*/ 	.string	"ptxas"
        /*0030*/ 	.string	"Cuda compilation tools, release 13.0, V13.0.88"
        /*0030*/ 	.string	"Build cuda_13.0.r13.0/compiler.36424714_0"
        /*0030*/ 	.string	"-arch sm_100a -m 64 "



//--------------------- .note.nv.cuinfo           --------------------------
	.section	.note.nv.cuinfo,"",@"SHT_NOTE"
	.sectionflags	@"SHF_NOTE_NV_CUINFO"
        /*0018*/ 	.short	0x0002
        /*001a*/ 	.short	0x0064
        /*001c*/ 	.short	0x0082
	.zero		2


//--------------------- .nv.info                  --------------------------
	.section	.nv.info,"",@"SHT_CUDA_INFO"
	.align	4


	//----- nvinfo : EIATTR_REGCOUNT
	.align		4
        /*0000*/ 	.byte	0x04, 0x2f
        /*0002*/ 	.short	(.L_19 - .L_18)
	.align		4
.L_18:
        /*0004*/ 	.word	index@(_ZN7cutlass13device_kernelINS_4conv6kernel13ConvUniversalINS1_16ConvProblemShapeILNS1_8OperatorE1ELi2EEENS1_10collective14CollectiveConvINS1_47MainloopSm100TmaUmmaWarpSpecializedImplicitGemmILS5_1ELi12ELi2ELi1ELi2EN4cute5tupleIJNSA_1CILi1EEESD_SD_EEEEENSB_IJNSC_ILi128EEESG_NSB_IJNSC_ILi32EEEEEEEEENS_10bfloat16_tESK_NSA_8TiledMMAINSA_8MMA_AtomIJNSA_20SM100_MMA_F16BF16_SSISK_SK_fLi128ELi128ELNSA_4UMMA5MajorE0ELSP_1ELNSO_7ScaleInE0ELSQ_0EEEEEENSA_6LayoutISE_NSB_IJNSC_ILi0EEESU_SU_EEEEENSB_IJNSA_10UnderscoreESX_SX_EEEEENS7_6detail27Sm100ImplicitGemmTileTraitsINSA_20SM90_TMA_LOAD_IM2COLENSA_14ComposedLayoutINSA_7SwizzleILi2ELi4ELi3EEENSA_18smem_ptr_flag_bitsILi16EEENST_INSB_IJNSC_ILi8EEESH_EEENSB_IJSH_SD_EEEEEEEvEENS11_INSA_13SM90_TMA_LOADENS13_INS14_ILi3ELi4ELi3EEES17_NST_INSB_IJNSC_ILi64EEES18_EEENSB_IJSD_S1G_EEEEEEEvEEEENS_8epilogue10collective18CollectiveEpilogueINS1N_23Sm100TmaWarpSpecializedILi4ELi2ELi32ELb1ELb0EEEJSJ_NSB_IJNST_ISG_SD_EENST_ISH_SD_EEEEESK_NSB_IJNSB_IJlllEEESD_SU_EEESK_S1W_NS1N_6fusion15FusionCallbacksIS1R_NS1X_17LinearCombinationISK_fSK_fLNS_15FloatRoundStyleE2EEESJ_S1U_JEEENSA_5SM1004TMEM4LOAD26SM100_TMEM_LOAD_32dp32b32xES12_S1C_NSA_39AutoVectorizingCopyWithAssumedAlignmentILi128EEENSA_21SM90_TMA_STORE_IM2COLES1C_S28_S28_EEEvvEEEEvNT_6ParamsE)
        /*0008*/ 	.word	0x00000074


	//----- nvinfo : EIATTR_FRAME_SIZE
	.align		4
.L_19:
        /*000c*/ 	.byte	0x04, 0x11
        /*000e*/ 	.short	(.L_21 - .L_20)
	.align		4
.L_20:
        /*0010*/ 	.word	index@($__internal_2_$__cuda_sm10x_tcgen05_guardrail_trap_unallocated_columns_being_dealloced)
        /*0014*/ 	.word	0x00000008


	//----- nvinfo : EIATTR_FRAME_SIZE
	.align		4
.L_21:
        /*0018*/ 	.byte	0x04, 0x11
        /*001a*/ 	.short	(.L_23 - .L_22)
	.align		4
.L_22:
        /*001c*/ 	.word	index@($__internal_1_$__cuda_sm10x_tcgen05_guardrail_trap_phase_invalid_during_alloc)
        /*0020*/ 	.word	0x00000008


	//----- nvinfo : EIATTR_FRAME_SIZE
	.align		4
.L_23:
        /*0024*/ 	.byte	0x04, 0x11
        /*0026*/ 	.short	(.L_25 - .L_24)
	.align		4
.L_24:
        /*0028*/ 	.word	index@($__internal_0_$__cuda_sm10x_tcgen05_guardrail_trap_col_being_dealloced_not_returned_by_alloc)
        /*002c*/ 	.word	0x00000008


	//----- nvinfo : EIATTR_FRAME_SIZE
	.align		4
.L_25:
        /*0030*/ 	.byte	0x04, 0x11
        /*0032*/ 	.short	(.L_27 - .L_26)
	.align		4
.L_26:
        /*0034*/ 	.word	index@(_ZN7cutlass13device_kernelINS_4conv6kernel13ConvUniversalINS1_16ConvProblemShapeILNS1_8OperatorE1ELi2EEENS1_10collective14CollectiveConvINS1_47MainloopSm100TmaUmmaWarpSpecializedImplicitGemmILS5_1ELi12ELi2ELi1ELi2EN4cute5tupleIJNSA_1CILi1EEESD_SD_EEEEENSB_IJNSC_ILi128EEESG_NSB_IJNSC_ILi32EEEEEEEEENS_10bfloat16_tESK_NSA_8TiledMMAINSA_8MMA_AtomIJNSA_20SM100_MMA_F16BF16_SSISK_SK_fLi128ELi128ELNSA_4UMMA5MajorE0ELSP_1ELNSO_7ScaleInE0ELSQ_0EEEEEENSA_6LayoutISE_NSB_IJNSC_ILi0EEESU_SU_EEEEENSB_IJNSA_10UnderscoreESX_SX_EEEEENS7_6detail27Sm100ImplicitGemmTileTraitsINSA_20SM90_TMA_LOAD_IM2COLENSA_14ComposedLayoutINSA_7SwizzleILi2ELi4ELi3EEENSA_18smem_ptr_flag_bitsILi16EEENST_INSB_IJNSC_ILi8EEESH_EEENSB_IJSH_SD_EEEEEEEvEENS11_INSA_13SM90_TMA_LOADENS13_INS14_ILi3ELi4ELi3EEES17_NST_INSB_IJNSC_ILi64EEES18_EEENSB_IJSD_S1G_EEEEEEEvEEEENS_8epilogue10collective18CollectiveEpilogueINS1N_23Sm100TmaWarpSpecializedILi4ELi2ELi32ELb1ELb0EEEJSJ_NSB_IJNST_ISG_SD_EENST_ISH_SD_EEEEESK_NSB_IJNSB_IJlllEEESD_SU_EEESK_S1W_NS1N_6fusion15FusionCallbacksIS1R_NS1X_17LinearCombinationISK_fSK_fLNS_15FloatRoundStyleE2EEESJ_S1U_JEEENSA_5SM1004TMEM4LOAD26SM100_TMEM_LOAD_32dp32b32xES12_S1C_NSA_39AutoVectorizingCopyWithAssumedAlignmentILi128EEENSA_21SM90_TMA_STORE_IM2COLES1C_S28_S28_EEEvvEEEEvNT_6ParamsE)
        /*0038*/ 	.word	0x00000008


	//----- nvinfo : EIATTR_MIN_STACK_SIZE
	.align		4
.L_27:
        /*003c*/ 	.byte	0x04, 0x12
        /*003e*/ 	.short	(.L_29 - .L_28)
	.align		4
.L_28:
        /*0040*/ 	.word	index@(_ZN7cutlass13device_kernelINS_4conv6kernel13ConvUniversalINS1_16ConvProblemShapeILNS1_8OperatorE1ELi2EEENS1_10collective14CollectiveConvINS1_47MainloopSm100TmaUmmaWarpSpecializedImplicitGemmILS5_1ELi12ELi2ELi1ELi2EN4cute5tupleIJNSA_1CILi1EEESD_SD_EEEEENSB_IJNSC_ILi128EEESG_NSB_IJNSC_ILi32EEEEEEEEENS_10bfloat16_tESK_NSA_8TiledMMAINSA_8MMA_AtomIJNSA_20SM100_MMA_F16BF16_SSISK_SK_fLi128ELi128ELNSA_4UMMA5MajorE0ELSP_1ELNSO_7ScaleInE0ELSQ_0EEEEEENSA_6LayoutISE_NSB_IJNSC_ILi0EEESU_SU_EEEEENSB_IJNSA_10UnderscoreESX_SX_EEEEENS7_6detail27Sm100ImplicitGemmTileTraitsINSA_20SM90_TMA_LOAD_IM2COLENSA_14ComposedLayoutINSA_7SwizzleILi2ELi4ELi3EEENSA_18smem_ptr_flag_bitsILi16EEENST_INSB_IJNSC_ILi8EEESH_EEENSB_IJSH_SD_EEEEEEEvEENS11_INSA_13SM90_TMA_LOADENS13_INS14_ILi3ELi4ELi3EEES17_NST_INSB_IJNSC_ILi64EEES18_EEENSB_IJSD_S1G_EEEEEEEvEEEENS_8epilogue10collective18CollectiveEpilogueINS1N_23Sm100TmaWarpSpecializedILi4ELi2ELi32ELb1ELb0EEEJSJ_NSB_IJNST_ISG_SD_EENST_ISH_SD_EEEEESK_NSB_IJNSB_IJlllEEESD_SU_EEESK_S1W_NS1N_6fusion15FusionCallbacksIS1R_NS1X_17LinearCombinationISK_fSK_fLNS_15FloatRoundStyleE2EEESJ_S1U_JEEENSA_5SM1004TMEM4LOAD26SM100_TMEM_LOAD_32dp32b32xES12_S1C_NSA_39AutoVectorizingCopyWithAssumedAlignmentILi128EEENSA_21SM90_TMA_STORE_IM2COLES1C_S28_S28_EEEvvEEEEvNT_6ParamsE)
        /*0044*/ 	.word	0x00000008
.L_29:


//--------------------- .nv.compat                --------------------------
	.section	.nv.compat,"",@"SHT_CUDA_COMPAT_INFO"
	.align	4
        /*0000*/ 	.byte	0x02, 0x09, 0x01, 0x00, 0x02, 0x02, 0x02, 0x00, 0x02, 0x05, 0x05, 0x00, 0x03, 0x07, 0x01, 0x01
        /*0010*/ 	.byte	0x02, 0x03, 0x01, 0x00, 0x02, 0x06, 0x01, 0x00, 0x04, 0x0b, 0x08, 0x00, 0x09, 0x00, 0x00, 0x00
        /*0020*/ 	.byte	0x00, 0x00, 0x00, 0x00


//--------------------- .nv.info._ZN7cutlass13device_kernelINS_4conv6kernel13ConvUniversalINS1_16ConvProblemShapeILNS1_8OperatorE1ELi2EEENS1_10collective14CollectiveConvINS1_47MainloopSm100TmaUmmaWarpSpecializedImplicitGemmILS5_1ELi12ELi2ELi1ELi2EN4cute5tupleIJNSA_1CILi1EEESD_SD_EEEEENSB_IJNSC_ILi128EEESG_NSB_IJNSC_ILi32EEEEEEEEENS_10bfloat16_tESK_NSA_8TiledMMAINSA_8MMA_AtomIJNSA_20SM100_MMA_F16BF16_SSISK_SK_fLi128ELi128ELNSA_4UMMA5MajorE0ELSP_1ELNSO_7ScaleInE0ELSQ_0EEEEEENSA_6LayoutISE_NSB_IJNSC_ILi0EEESU_SU_EEEEENSB_IJNSA_10UnderscoreESX_SX_EEEEENS7_6detail27Sm100ImplicitGemmTileTraitsINSA_20SM90_TMA_LOAD_IM2COLENSA_14ComposedLayoutINSA_7SwizzleILi2ELi4ELi3EEENSA_18smem_ptr_flag_bitsILi16EEENST_INSB_IJNSC_ILi8EEESH_EEENSB_IJSH_SD_EEEEEEEvEENS11_INSA_13SM90_TMA_LOADENS13_INS14_ILi3ELi4ELi3EEES17_NST_INSB_IJNSC_ILi64EEES18_EEENSB_IJSD_S1G_EEEEEEEvEEEENS_8epilogue10collective18CollectiveEpilogueINS1N_23Sm100TmaWarpSpecializedILi4ELi2ELi32ELb1ELb0EEEJSJ_NSB_IJNST_ISG_SD_EENST_ISH_SD_EEEEESK_NSB_IJNSB_IJlllEEESD_SU_EEESK_S1W_NS1N_6fusion15FusionCallbacksIS1R_NS1X_17LinearCombinationISK_fSK_fLNS_15FloatRoundStyleE2EEESJ_S1U_JEEENSA_5SM1004TMEM4LOAD26SM100_TMEM_LOAD_32dp32b32xES12_S1C_NSA_39AutoVectorizingCopyWithAssumedAlignmentILi128EEENSA_21SM90_TMA_STORE_IM2COLES1C_S28_S28_EEEvvEEEEvNT_6ParamsE --------------------------
	.section	.nv.info._ZN7cutlass13device_kernelINS_4conv6kernel13ConvUniversalINS1_16ConvProblemShapeILNS1_8OperatorE1ELi2EEENS1_10collective14CollectiveConvINS1_47MainloopSm100TmaUmmaWarpSpecializedImplicitGemmILS5_1ELi12ELi2ELi1ELi2EN4cute5tupleIJNSA_1CILi1EEESD_SD_EEEEENSB_IJNSC_ILi128EEESG_NSB_IJNSC_ILi32EEEEEEEEENS_10bfloat16_tESK_NSA_8TiledMMAINSA_8MMA_AtomIJNSA_20SM100_MMA_F16BF16_SSISK_SK_fLi128ELi128ELNSA_4UMMA5MajorE0ELSP_1ELNSO_7ScaleInE0ELSQ_0EEEEEENSA_6LayoutISE_NSB_IJNSC_ILi0EEESU_SU_EEEEENSB_IJNSA_10UnderscoreESX_SX_EEEEENS7_6detail27Sm100ImplicitGemmTileTraitsINSA_20SM90_TMA_LOAD_IM2COLENSA_14ComposedLayoutINSA_7SwizzleILi2ELi4ELi3EEENSA_18smem_ptr_flag_bitsILi16EEENST_INSB_IJNSC_ILi8EEESH_EEENSB_IJSH_SD_EEEEEEEvEENS11_INSA_13SM90_TMA_LOADENS13_INS14_ILi3ELi4ELi3EEES17_NST_INSB_IJNSC_ILi64EEES18_EEENSB_IJSD_S1G_EEEEEEEvEEEENS_8epilogue10collective18CollectiveEpilogueINS1N_23Sm100TmaWarpSpecializedILi4ELi2ELi32ELb1ELb0EEEJSJ_NSB_IJNST_ISG_SD_EENST_ISH_SD_EEEEESK_NSB_IJNSB_IJlllEEESD_SU_EEESK_S1W_NS1N_6fusion15FusionCallbacksIS1R_NS1X_17LinearCombinationISK_fSK_fLNS_15FloatRoundStyleE2EEESJ_S1U_JEEENSA_5SM1004TMEM4LOAD26SM100_TMEM_LOAD_32dp32b32xES12_S1C_NSA_39AutoVectorizingCopyWithAssumedAlignmentILi128EEENSA_21SM90_TMA_STORE_IM2COLES1C_S28_S28_EEEvvEEEEvNT_6ParamsE,"",@"SHT_CUDA_INFO"
	.sectionflags	@""
	.align	4


	//----- nvinfo : EIATTR_CUDA_API_VERSION
	.align		4
        /*0000*/ 	.byte	0x04, 0x37
        /*0002*/ 	.short	(.L_31 - .L_30)
.L_30:
        /*0004*/ 	.word	0x00000082


	//----- nvinfo : EIATTR_KPARAM_INFO
	.align		4
.L_31:
        /*0008*/ 	.byte	0x04, 0x17
        /*000a*/ 	.short	(.L_33 - .L_32)
.L_32:
        /*000c*/ 	.word	0x00000000
        /*0010*/ 	.short	0x0000
        /*0012*/ 	.short	0x0000
        /*0014*/ 	.byte	0x00, 0xf0, 0x01, 0x20


	//----- nvinfo : EIATTR_AT_ENTRY_FRAGMENTS
	.align		4
.L_33:
        /*0018*/ 	.byte	0x04, 0x4f
        /*001a*/ 	.short	(.L_35 - .L_34)


	//   ....[0]....
.L_34:
        /*001c*/ 	.word	0x00000006


	//----- nvinfo : EIATTR_RESERVED_SMEM_USED
	.align		4
.L_35:
        /*0020*/ 	.byte	0x01, 0x41
	.zero		2


	//----- nvinfo : EIATTR_SPARSE_MMA_MASK
	.align		4
        /*0024*/ 	.byte	0x03, 0x50
        /*0026*/ 	.short	0x0000


	//----- nvinfo : EIATTR_TCGEN05_1CTA_USED
	.align		4
        /*0028*/ 	.byte	0x01, 0x51
	.zero		2


	//----- nvinfo : EIATTR_MAXREG_COUNT
	.align		4
        /*002c*/ 	.byte	0x03, 0x1b
        /*002e*/ 	.short	0x00ff


	//----- nvinfo : EIATTR_NUM_BARRIERS
	.align		4
        /*0030*/ 	.byte	0x02, 0x4c
        /*0032*/ 	.byte	0x07
	.zero		1


	//----- nvinfo : EIATTR_EXTERNS
	.align		4
        /*0034*/ 	.byte	0x04, 0x0f
        /*0036*/ 	.short	(.L_37 - .L_36)


	//   ....[0]....
	.align		4
.L_36:
        /*0038*/ 	.word	index@(__assertfail)


	//----- nvinfo : EIATTR_MERCURY_ISA_VERSION
	.align		4
.L_37:
        /*003c*/ 	.byte	0x03, 0x5f
        /*003e*/ 	.short	0x0101


	//----- nvinfo : EIATTR_INT_WARP_WIDE_INSTR_OFFSETS
	.align		4
        /*0040*/ 	.byte	0x04, 0x31
        /*0042*/ 	.short	(.L_39 - .L_38)


	//   ....[0]....
.L_38:
        /*0044*/ 	.word	0x00003ea0


	//   ....[1]....
        /*0048*/ 	.word	0x00003ec0


	//   ....[2]....
        /*004c*/ 	.word	0x00003ef0


	//   ....[3]....
        /*0050*/ 	.word	0x000049b0


	//   ....[4]....
        /*0054*/ 	.word	0x000049d0


	//   ....[5]....
        /*0058*/ 	.word	0x00004ae0


	//   ....[6]....
        /*005c*/ 	.word	0x00004b00


	//   ....[7]....
        /*0060*/ 	.word	0x00004c60


	//   ....[8]....
        /*0064*/ 	.word	0x00004c80


	//   ....[9]....
        /*0068*/ 	.word	0x00004ec0


	//   ....[10]....
        /*006c*/ 	.word	0x00004ed0


	//----- nvinfo : EIATTR_COOP_GROUP_MASK_REGIDS
	.align		4
.L_39:
        /*0070*/ 	.byte	0x04, 0x29
        /*0072*/ 	.short	(.L_41 - .L_40)


	//   ....[0]....
.L_40:
        /*0074*/ 	.word	0xffffffff


	//   ....[1]....
        /*0078*/ 	.word	0xffffffff


	//   ....[2]....
        /*007c*/ 	.word	0xffffffff


	//   ....[3]....
        /*0080*/ 	.word	0xffffffff


	//   ....[4]....
        /*0084*/ 	.word	0xffffffff


	//   ....[5]....
        /*0088*/ 	.word	0xffffffff


	//   ....[6]....
        /*008c*/ 	.word	0xffffffff


	//   ....[7]....
        /*0090*/ 	.word	0xffffffff


	//   ....[8]....
        /*0094*/ 	.word	0xffffffff


	//   ....[9]....
        /*0098*/ 	.word	0xffffffff


	//   ....[10]....
        /*009c*/ 	.word	0xffffffff


	//   ....[11]....
        /*00a0*/ 	.word	0xffffffff


	//----- nvinfo : EIATTR_COOP_GROUP_INSTR_OFFSETS
	.align		4
.L_41:
        /*00a4*/ 	.byte	0x04, 0x28
        /*00a6*/ 	.short	(.L_43 - .L_42)


	//   ....[0]....
.L_42:
        /*00a8*/ 	.word	0x000000a0


	//   ....[1]....
        /*00ac*/ 	.word	0x000004e0


	//   ....[2]....
        /*00b0*/ 	.word	0x00000780


	//   ....[3]....
        /*00b4*/ 	.word	0x00000920


	//   ....[4]....
        /*00b8*/ 	.word	0x00000a20


	//   ....[5]....
        /*00bc*/ 	.word	0x00000b70


	//   ....[6]....
        /*00c0*/ 	.word	0x000022d0


	//   ....[7]....
        /*00c4*/ 	.word	0x00003300


	//   ....[8]....
        /*00c8*/ 	.word	0x00003510


	//   ....[9]....
        /*00cc*/ 	.word	0x00003540


	//   ....[10]....
        /*00d0*/ 	.word	0x00003d80


	//   ....[11]....
        /*00d4*/ 	.word	0x00003fc0


	//----- nvinfo : EIATTR_VRC_CTA_INIT_COUNT
	.align		4
.L_43:
        /*00d8*/ 	.byte	0x02, 0x4a
        /*00da*/ 	.byte	0x80
	.zero		1


	//----- nvinfo : EIATTR_SYSCALL_OFFSETS
	.align		4
        /*00dc*/ 	.byte	0x04, 0x46
        /*00de*/ 	.short	(.L_45 - .L_44)


	//   ....[0]....
.L_44:
        /*00e0*/ 	.word	0x00005aa0


	//   ....[1]....
        /*00e4*/ 	.word	0x00005b90


	//   ....[2]....
        /*00e8*/ 	.word	0x000063d0


	//   ....[3]....
        /*00ec*/ 	.word	0x00007070


	//   ....[4]....
        /*00f0*/ 	.word	0x00007cd0


	//   ....[5]....
        /*00f4*/ 	.word	0x00008920


	//----- nvinfo : EIATTR_MBARRIER_INSTR_OFFSETS
	.align		4
.L_45:
        /*00f8*/ 	.byte	0x04, 0x39
        /*00fa*/ 	.short	(.L_47 - .L_46)


	//   ....[0]....
.L_46:
        /*00fc*/ 	.word	0x000005e0
        /*0100*/ 	.word	0x000000ff
        /*0104*/ 	.word	0x00000000
        /*0108*/ 	.short	0x0100
        /*010a*/ 	.byte	0x05
	.zero		1


	//   ....[1]....
        /*010c*/ 	.word	0x000005f0
        /*0110*/ 	.word	0x000000ff
        /*0114*/ 	.word	0x00000060
        /*0118*/ 	.short	0x0100
        /*011a*/ 	.byte	0x05
	.zero		1


	//   ....[2]....
        /*011c*/ 	.word	0x00000600
        /*0120*/ 	.word	0x000000ff
        /*0124*/ 	.word	0x00000008
        /*0128*/ 	.short	0x0100
        /*012a*/ 	.byte	0x05
	.zero		1


	//   ....[3]....
        /*012c*/ 	.word	0x00000610
        /*0130*/ 	.word	0x000000ff
        /*0134*/ 	.word	0x00000068
        /*0138*/ 	.short	0x0100
        /*013a*/ 	.byte	0x05
	.zero		1


	//   ....[4]....
        /*013c*/ 	.word	0x00000620
        /*0140*/ 	.word	0x000000ff
        /*0144*/ 	.word	0x00000010
        /*0148*/ 	.short	0x0100
        /*014a*/ 	.byte	0x05
	.zero		1


	//   ....[5]....
        /*014c*/ 	.word	0x00000630
        /*0150*/ 	.word	0x000000ff
        /*0154*/ 	.word	0x00000070
        /*0158*/ 	.short	0x0100
        /*015a*/ 	.byte	0x05
	.zero		1


	//   ....[6]....
        /*015c*/ 	.word	0x00000640
        /*0160*/ 	.word	0x000000ff
        /*0164*/ 	.word	0x00000018
        /*0168*/ 	.short	0x0100
        /*016a*/ 	.byte	0x05
	.zero		1


	//   ....[7]....
        /*016c*/ 	.word	0x00000650
        /*0170*/ 	.word	0x000000ff
        /*0174*/ 	.word	0x00000078
        /*0178*/ 	.short	0x0100
        /*017a*/ 	.byte	0x05
	.zero		1


	//   ....[8]....
        /*017c*/ 	.word	0x00000660
        /*0180*/ 	.word	0x000000ff
        /*0184*/ 	.word	0x00000020
        /*0188*/ 	.short	0x0100
        /*018a*/ 	.byte	0x05
	.zero		1


	//   ....[9]....
        /*018c*/ 	.word	0x00000670
        /*0190*/ 	.word	0x000000ff
        /*0194*/ 	.word	0x00000080
        /*0198*/ 	.short	0x0100
        /*019a*/ 	.byte	0x05
	.zero		1


	//   ....[10]....
        /*019c*/ 	.word	0x00000680
        /*01a0*/ 	.word	0x000000ff
        /*01a4*/ 	.word	0x00000028
        /*01a8*/ 	.short	0x0100
        /*01aa*/ 	.byte	0x05
	.zero		1


	//   ....[11]....
        /*01ac*/ 	.word	0x00000690
        /*01b0*/ 	.word	0x000000ff
        /*01b4*/ 	.word	0x00000088
        /*01b8*/ 	.short	0x0100
        /*01ba*/ 	.byte	0x05
	.zero		1


	//   ....[12]....
        /*01bc*/ 	.word	0x000006a0
        /*01c0*/ 	.word	0x000000ff
        /*01c4*/ 	.word	0x00000030
        /*01c8*/ 	.short	0x0100
        /*01ca*/ 	.byte	0x05
	.zero		1


	//   ....[13]....
        /*01cc*/ 	.word	0x000006b0
        /*01d0*/ 	.word	0x000000ff
        /*01d4*/ 	.word	0x00000090
        /*01d8*/ 	.short	0x0100
        /*01da*/ 	.byte	0x05
	.zero		1


	//   ....[14]....
        /*01dc*/ 	.word	0x000006c0
        /*01e0*/ 	.word	0x000000ff
        /*01e4*/ 	.word	0x00000038
        /*01e8*/ 	.short	0x0100
        /*01ea*/ 	.byte	0x05
	.zero		1


	//   ....[15]....
        /*01ec*/ 	.word	0x000006d0
        /*01f0*/ 	.word	0x000000ff
        /*01f4*/ 	.word	0x00000098
        /*01f8*/ 	.short	0x0100
        /*01fa*/ 	.byte	0x05
	.zero		1


	//   ....[16]....
        /*01fc*/ 	.word	0x000006e0
        /*0200*/ 	.word	0x000000ff
        /*0204*/ 	.word	0x00000040
        /*0208*/ 	.short	0x0100
        /*020a*/ 	.byte	0x05
	.zero		1


	//   ....[17]....
        /*020c*/ 	.word	0x000006f0
        /*0210*/ 	.word	0x000000ff
        /*0214*/ 	.word	0x000000a0
        /*0218*/ 	.short	0x0100
        /*021a*/ 	.byte	0x05
	.zero		1


	//   ....[18]....
        /*021c*/ 	.word	0x00000700
        /*0220*/ 	.word	0x000000ff
        /*0224*/ 	.word	0x00000048
        /*0228*/ 	.short	0x0100
        /*022a*/ 	.byte	0x05
	.zero		1


	//   ....[19]....
        /*022c*/ 	.word	0x00000710
        /*0230*/ 	.word	0x000000ff
        /*0234*/ 	.word	0x000000a8
        /*0238*/ 	.short	0x0100
        /*023a*/ 	.byte	0x05
	.zero		1


	//   ....[20]....
        /*023c*/ 	.word	0x00000720
        /*0240*/ 	.word	0x000000ff
        /*0244*/ 	.word	0x00000050
        /*0248*/ 	.short	0x0100
        /*024a*/ 	.byte	0x05
	.zero		1


	//   ....[21]....
        /*024c*/ 	.word	0x00000730
        /*0250*/ 	.word	0x000000ff
        /*0254*/ 	.word	0x000000b0
        /*0258*/ 	.short	0x0100
        /*025a*/ 	.byte	0x05
	.zero		1


	//   ....[22]....
        /*025c*/ 	.word	0x00000740
        /*0260*/ 	.word	0x000000ff
        /*0264*/ 	.word	0x00000058
        /*0268*/ 	.short	0x0100
        /*026a*/ 	.byte	0x05
	.zero		1


	//   ....[23]....
        /*026c*/ 	.word	0x00000750
        /*0270*/ 	.word	0x000000ff
        /*0274*/ 	.word	0x000000b8
        /*0278*/ 	.short	0x0100
        /*027a*/ 	.byte	0x05
	.zero		1


	//   ....[24]....
        /*027c*/ 	.word	0x00000890
        /*0280*/ 	.word	0x000000ff
        /*0284*/ 	.word	0x000000c0
        /*0288*/ 	.short	0x0100
        /*028a*/ 	.byte	0x07
	.zero		1


	//   ....[25]....
        /*028c*/ 	.word	0x000008a0
        /*0290*/ 	.word	0x000000ff
        /*0294*/ 	.word	0x000000e0
        /*0298*/ 	.short	0x0100
        /*029a*/ 	.byte	0x07
	.zero		1


	//   ....[26]....
        /*029c*/ 	.word	0x000008b0
        /*02a0*/ 	.word	0x000000ff
        /*02a4*/ 	.word	0x000000c8
        /*02a8*/ 	.short	0x0100
        /*02aa*/ 	.byte	0x07
	.zero		1


	//   ....[27]....
        /*02ac*/ 	.word	0x000008c0
        /*02b0*/ 	.word	0x000000ff
        /*02b4*/ 	.word	0x000000e8
        /*02b8*/ 	.short	0x0100
        /*02ba*/ 	.byte	0x07
	.zero		1


	//   ....[28]....
        /*02bc*/ 	.word	0x000008d0
        /*02c0*/ 	.word	0x000000ff
        /*02c4*/ 	.word	0x000000d0
        /*02c8*/ 	.short	0x0100
        /*02ca*/ 	.byte	0x07
	.zero		1


	//   ....[29]....
        /*02cc*/ 	.word	0x000008e0
        /*02d0*/ 	.word	0x000000ff
        /*02d4*/ 	.word	0x000000f0
        /*02d8*/ 	.short	0x0100
        /*02da*/ 	.byte	0x07
	.zero		1


	//   ....[30]....
        /*02dc*/ 	.word	0x000008f0
        /*02e0*/ 	.word	0x000000ff
        /*02e4*/ 	.word	0x000000d8
        /*02e8*/ 	.short	0x0100
        /*02ea*/ 	.byte	0x07
	.zero		1


	//   ....[31]....
        /*02ec*/ 	.word	0x00000900
        /*02f0*/ 	.word	0x000000ff
        /*02f4*/ 	.word	0x000000f8
        /*02f8*/ 	.short	0x0100
        /*02fa*/ 	.byte	0x07
	.zero		1


	//   ....[32]....
        /*02fc*/ 	.word	0x000009f0
        /*0300*/ 	.word	0x000000ff
        /*0304*/ 	.word	0x00000100
        /*0308*/ 	.short	0x0100
        /*030a*/ 	.byte	0x05
	.zero		1


	//   ....[33]....
        /*030c*/ 	.word	0x00000a00
        /*0310*/ 	.word	0x000000ff
        /*0314*/ 	.word	0x00000108
        /*0318*/ 	.short	0x0100
        /*031a*/ 	.byte	0x05
	.zero		1


	//   ....[34]....
        /*031c*/ 	.word	0x00000b40
        /*0320*/ 	.word	0x000000ff
        /*0324*/ 	.word	0x00000110
        /*0328*/ 	.short	0x0100
        /*032a*/ 	.byte	0x05
	.zero		1


	//   ....[35]....
        /*032c*/ 	.word	0x00000b50
        /*0330*/ 	.word	0x000000ff
        /*0334*/ 	.word	0x00000118
        /*0338*/ 	.short	0x0100
        /*033a*/ 	.byte	0x05
	.zero		1


	//   ....[36]....
        /*033c*/ 	.word	0x00000c80
        /*0340*/ 	.word	0x000000ff
        /*0344*/ 	.word	0x00000120
        /*0348*/ 	.short	0x0100
        /*034a*/ 	.byte	0x07
	.zero		1


	//   ....[37]....
        /*034c*/ 	.word	0x00000c90
        /*0350*/ 	.word	0x000000ff
        /*0354*/ 	.word	0x00000130
        /*0358*/ 	.short	0x0100
        /*035a*/ 	.byte	0x07
	.zero		1


	//   ....[38]....
        /*035c*/ 	.word	0x00000ca0
        /*0360*/ 	.word	0x000000ff
        /*0364*/ 	.word	0x00000128
        /*0368*/ 	.short	0x0100
        /*036a*/ 	.byte	0x07
	.zero		1


	//   ....[39]....
        /*036c*/ 	.word	0x00000cb0
        /*0370*/ 	.word	0x000000ff
        /*0374*/ 	.word	0x00000138
        /*0378*/ 	.short	0x0100
        /*037a*/ 	.byte	0x07
	.zero		1


	//   ....[40]....
        /*037c*/ 	.word	0x000015f0
        /*0380*/ 	.word	0x000000ff
        /*0384*/ 	.word	0x00000060
        /*0388*/ 	.short	0x010a
        /*038a*/ 	.byte	0x04
	.zero		1


	//   ....[41]....
        /*038c*/ 	.word	0x000018c0
        /*0390*/ 	.word	0x000000ff
        /*0394*/ 	.word	0x00000060
        /*0398*/ 	.short	0x010a
        /*039a*/ 	.byte	0x11
	.zero		1


	//   ....[42]....
        /*039c*/ 	.word	0x00001a30
        /*03a0*/ 	.word	0x000000ff
        /*03a4*/ 	.word	0x00000060
        /*03a8*/ 	.short	0x010a
        /*03aa*/ 	.byte	0x08
	.zero		1


	//   ....[43]....
        /*03ac*/ 	.word	0x00001c40
        /*03b0*/ 	.word	0x000000ff
        /*03b4*/ 	.word	0x00000108
        /*03b8*/ 	.short	0x0101
        /*03ba*/ 	.byte	0x16
	.zero		1


	//   ....[44]....
        /*03bc*/ 	.word	0x00001c70
        /*03c0*/ 	.word	0x000000ff
        /*03c4*/ 	.word	0x00000060
        /*03c8*/ 	.short	0x010a
        /*03ca*/ 	.byte	0x04
	.zero		1


	//   ....[45]....
        /*03cc*/ 	.word	0x00001f20
        /*03d0*/ 	.word	0x000000ff
        /*03d4*/ 	.word	0x00000060
        /*03d8*/ 	.short	0x010a
        /*03da*/ 	.byte	0x19
	.zero		1


	//   ....[46]....
        /*03dc*/ 	.word	0x00002090
        /*03e0*/ 	.word	0x000000ff
        /*03e4*/ 	.word	0x00000060
        /*03e8*/ 	.short	0x010a
        /*03ea*/ 	.byte	0x08
	.zero		1


	//   ....[47]....
        /*03ec*/ 	.word	0x000022e0
        /*03f0*/ 	.word	0x000000ff
        /*03f4*/ 	.word	0x00000110
        /*03f8*/ 	.short	0x010a
        /*03fa*/ 	.byte	0x16
	.zero		1


	//   ....[48]....
        /*03fc*/ 	.word	0x000023a0
        /*0400*/ 	.word	0x000000ff
        /*0404*/ 	.word	0x00000000
        /*0408*/ 	.short	0x0101
        /*040a*/ 	.byte	0x04
	.zero		1


	//   ....[49]....
        /*040c*/ 	.word	0x000028a0
        /*0410*/ 	.word	0x000000ff
        /*0414*/ 	.word	0x00000000
        /*0418*/ 	.short	0x010a
        /*041a*/ 	.byte	0x04
	.zero		1


	//   ....[50]....
        /*041c*/ 	.word	0x00002940
        /*0420*/ 	.word	0x000000ff
        /*0424*/ 	.word	0x00000000
        /*0428*/ 	.short	0x010a
        /*042a*/ 	.byte	0x04
	.zero		1


	//   ....[51]....
        /*042c*/ 	.word	0x000029e0
        /*0430*/ 	.word	0x000000ff
        /*0434*/ 	.word	0x00000000
        /*0438*/ 	.short	0x010a
        /*043a*/ 	.byte	0x04
	.zero		1


	//   ....[52]....
        /*043c*/ 	.word	0x00002a80
        /*0440*/ 	.word	0x000000ff
        /*0444*/ 	.word	0x00000000
        /*0448*/ 	.short	0x010a
        /*044a*/ 	.byte	0x04
	.zero		1


	//   ....[53]....
        /*044c*/ 	.word	0x00002b20
        /*0450*/ 	.word	0x000000ff
        /*0454*/ 	.word	0x00000000
        /*0458*/ 	.short	0x010a
        /*045a*/ 	.byte	0x04
	.zero		1


	//   ....[54]....
        /*045c*/ 	.word	0x00002bc0
        /*0460*/ 	.word	0x000000ff
        /*0464*/ 	.word	0x00000000
        /*0468*/ 	.short	0x010a
        /*046a*/ 	.byte	0x04
	.zero		1


	//   ....[55]....
        /*046c*/ 	.word	0x00002c60
        /*0470*/ 	.word	0x000000ff
        /*0474*/ 	.word	0x00000000
        /*0478*/ 	.short	0x010a
        /*047a*/ 	.byte	0x04
	.zero		1


	//   ....[56]....
        /*047c*/ 	.word	0x00002d00
        /*0480*/ 	.word	0x000000ff
        /*0484*/ 	.word	0x00000000
        /*0488*/ 	.short	0x010a
        /*048a*/ 	.byte	0x04
	.zero		1


	//   ....[57]....
        /*048c*/ 	.word	0x00002da0
        /*0490*/ 	.word	0x000000ff
        /*0494*/ 	.word	0x00000000
        /*0498*/ 	.short	0x010a
        /*049a*/ 	.byte	0x04
	.zero		1


	//   ....[58]....
        /*049c*/ 	.word	0x00002e40
        /*04a0*/ 	.word	0x000000ff
        /*04a4*/ 	.word	0x00000000
        /*04a8*/ 	.short	0x010a
        /*04aa*/ 	.byte	0x04
	.zero		1


	//   ....[59]....
        /*04ac*/ 	.word	0x00002ee0
        /*04b0*/ 	.word	0x000000ff
        /*04b4*/ 	.word	0x00000000
        /*04b8*/ 	.short	0x010a
        /*04ba*/ 	.byte	0x04
	.zero		1


	//   ....[60]....
        /*04bc*/ 	.word	0x00002f90
        /*04c0*/ 	.word	0x00000000
        /*04c4*/ 	.word	0x00000000
        /*04c8*/ 	.short	0x010a
        /*04ca*/ 	.byte	0xff
	.zero		1


	//   ....[61]....
        /*04cc*/ 	.word	0x000030c0
        /*04d0*/ 	.word	0x000000ff
        /*04d4*/ 	.word	0x00000118
        /*04d8*/ 	.short	0x010a
        /*04da*/ 	.byte	0x2d
	.zero		1


	//   ....[62]....
        /*04dc*/ 	.word	0x00003160
        /*04e0*/ 	.word	0x000000ff
        /*04e4*/ 	.word	0x00000110
        /*04e8*/ 	.short	0x010a
        /*04ea*/ 	.byte	0x2d
	.zero		1


	//   ....[63]....
        /*04ec*/ 	.word	0x00003200
        /*04f0*/ 	.word	0x000000ff
        /*04f4*/ 	.word	0x00000000
        /*04f8*/ 	.short	0x0101
        /*04fa*/ 	.byte	0x06
	.zero		1


	//   ....[64]....
        /*04fc*/ 	.word	0x00003240
        /*0500*/ 	.word	0x000000ff
        /*0504*/ 	.word	0x00000118
        /*0508*/ 	.short	0x0106
        /*050a*/ 	.byte	0x2d
	.zero		1


	//   ....[65]....
        /*050c*/ 	.word	0x00003280
        /*0510*/ 	.word	0x00000000
        /*0514*/ 	.word	0x00000118
        /*0518*/ 	.short	0x010a
        /*051a*/ 	.byte	0xff
	.zero		1


	//   ....[66]....
        /*051c*/ 	.word	0x00003790
        /*0520*/ 	.word	0x000000ff
        /*0524*/ 	.word	0x00000110
        /*0528*/ 	.short	0x010a
        /*052a*/ 	.byte	0x06
	.zero		1


	//   ....[67]....
        /*052c*/ 	.word	0x00003840
        /*0530*/ 	.word	0x000000ff
        /*0534*/ 	.word	0x00000000
        /*0538*/ 	.short	0x0101
        /*053a*/ 	.byte	0x05
	.zero		1


	//   ....[68]....
        /*053c*/ 	.word	0x00003850
        /*0540*/ 	.word	0x000000ff
        /*0544*/ 	.word	0x00000130
        /*0548*/ 	.short	0x010a
        /*054a*/ 	.byte	0x08
	.zero		1


	//   ....[69]....
        /*054c*/ 	.word	0x00003910
        /*0550*/ 	.word	0x000000ff
        /*0554*/ 	.word	0x00000000
        /*0558*/ 	.short	0x010a
        /*055a*/ 	.byte	0x04
	.zero		1


	//   ....[70]....
        /*055c*/ 	.word	0x00003950
        /*0560*/ 	.word	0x000000ff
        /*0564*/ 	.word	0x00000000
        /*0568*/ 	.short	0x010a
        /*056a*/ 	.byte	0x07
	.zero		1


	//   ....[71]....
        /*056c*/ 	.word	0x00003a80
        /*0570*/ 	.word	0x000000ff
        /*0574*/ 	.word	0x00000000
        /*0578*/ 	.short	0x010a
        /*057a*/ 	.byte	0x04
	.zero		1


	//   ....[72]....
        /*057c*/ 	.word	0x00003cd0
        /*0580*/ 	.word	0x000000ff
        /*0584*/ 	.word	0x00000000
        /*0588*/ 	.short	0x010a
        /*058a*/ 	.byte	0x05
	.zero		1


	//   ....[73]....
        /*058c*/ 	.word	0x00003d60
        /*0590*/ 	.word	0x000000ff
        /*0594*/ 	.word	0x00000000
        /*0598*/ 	.short	0x010a
        /*059a*/ 	.byte	0x07
	.zero		1


	//   ....[74]....
        /*059c*/ 	.word	0x00004280
        /*05a0*/ 	.word	0x000000ff
        /*05a4*/ 	.word	0x00000110
        /*05a8*/ 	.short	0x010a
        /*05aa*/ 	.byte	0x16
	.zero		1


	//   ....[75]....
        /*05ac*/ 	.word	0x00004320
        /*05b0*/ 	.word	0x000000ff
        /*05b4*/ 	.word	0x00000000
        /*05b8*/ 	.short	0x0101
        /*05ba*/ 	.byte	0x0f
	.zero		1


	//   ....[76]....
        /*05bc*/ 	.word	0x00004640
        /*05c0*/ 	.word	0x000000ff
        /*05c4*/ 	.word	0x00000108
        /*05c8*/ 	.short	0x010a
        /*05ca*/ 	.byte	0x16
	.zero		1


	//   ....[77]....
        /*05cc*/ 	.word	0x00004820
        /*05d0*/ 	.word	0x000000ff
        /*05d4*/ 	.word	0x000000e0
        /*05d8*/ 	.short	0x010a
        /*05da*/ 	.byte	0x16
	.zero		1


	//   ....[78]....
        /*05dc*/ 	.word	0x00004a90
        /*05e0*/ 	.word	0x000000ff
        /*05e4*/ 	.word	0x000000c0
        /*05e8*/ 	.short	0x010b
        /*05ea*/ 	.byte	0x16
	.zero		1


	//   ....[79]....
        /*05ec*/ 	.word	0x00004aa0
        /*05f0*/ 	.word	0x000000ff
        /*05f4*/ 	.word	0x00000000
        /*05f8*/ 	.short	0x0101
        /*05fa*/ 	.byte	0x1f
	.zero		1


	//   ....[80]....
        /*05fc*/ 	.word	0x00004ab0
        /*0600*/ 	.word	0x000000ff
        /*0604*/ 	.word	0x000000e8
        /*0608*/ 	.short	0x010a
        /*060a*/ 	.byte	0x16
	.zero		1


	//   ....[81]....
        /*060c*/ 	.word	0x00004c00
        /*0610*/ 	.word	0x000000ff
        /*0614*/ 	.word	0x000000c8
        /*0618*/ 	.short	0x010b
        /*061a*/ 	.byte	0x16
	.zero		1


	//   ....[82]....
        /*061c*/ 	.word	0x00004c10
        /*0620*/ 	.word	0x000000ff
        /*0624*/ 	.word	0x00000000
        /*0628*/ 	.short	0x0101
        /*062a*/ 	.byte	0x1e
	.zero		1


	//   ....[83]....
        /*062c*/ 	.word	0x00004c20
        /*0630*/ 	.word	0x000000ff
        /*0634*/ 	.word	0x000000f0
        /*0638*/ 	.short	0x010a
        /*063a*/ 	.byte	0x16
	.zero		1


	//   ....[84]....
        /*063c*/ 	.word	0x00004da0
        /*0640*/ 	.word	0x000000ff
        /*0644*/ 	.word	0x000000d0
        /*0648*/ 	.short	0x010b
        /*064a*/ 	.byte	0x16
	.zero		1


	//   ....[85]....
        /*064c*/ 	.word	0x00004de0
        /*0650*/ 	.word	0x000000ff
        /*0654*/ 	.word	0x00000000
        /*0658*/ 	.short	0x0101
        /*065a*/ 	.byte	0x2d
	.zero		1


	//   ....[86]....
        /*065c*/ 	.word	0x00004e20
        /*0660*/ 	.word	0x000000ff
        /*0664*/ 	.word	0x000000f8
        /*0668*/ 	.short	0x010a
        /*066a*/ 	.byte	0x16
	.zero		1


	//   ....[87]....
        /*066c*/ 	.word	0x00005030
        /*0670*/ 	.word	0x000000ff
        /*0674*/ 	.word	0x000000d8
        /*0678*/ 	.short	0x010b
        /*067a*/ 	.byte	0x16
	.zero		1


	//   ....[88]....
        /*067c*/ 	.word	0x00005050
        /*0680*/ 	.word	0x000000ff
        /*0684*/ 	.word	0x00000000
        /*0688*/ 	.short	0x0101
        /*068a*/ 	.byte	0x17
	.zero		1


	//   ....[89]....
        /*068c*/ 	.word	0x00005080
        /*0690*/ 	.word	0x000000ff
        /*0694*/ 	.word	0x000000e0
        /*0698*/ 	.short	0x010a
        /*069a*/ 	.byte	0x16
	.zero		1


	//   ....[90]....
        /*069c*/ 	.word	0x000050a0
        /*06a0*/ 	.word	0x000000ff
        /*06a4*/ 	.word	0x000000e8
        /*06a8*/ 	.short	0x010a
        /*06aa*/ 	.byte	0x16
	.zero		1


	//   ....[91]....
        /*06ac*/ 	.word	0x000050c0
        /*06b0*/ 	.word	0x000000ff
        /*06b4*/ 	.word	0x000000f0
        /*06b8*/ 	.short	0x010a
        /*06ba*/ 	.byte	0x16
	.zero		1


	//   ....[92]....
        /*06bc*/ 	.word	0x00005100
        /*06c0*/ 	.word	0x00000000
        /*06c4*/ 	.word	0x000000f8
        /*06c8*/ 	.short	0x010a
        /*06ca*/ 	.byte	0xff
	.zero		1


	//   ....[93]....
        /*06cc*/ 	.word	0x00005460
        /*06d0*/ 	.word	0x000000ff
        /*06d4*/ 	.word	0x00000110
        /*06d8*/ 	.short	0x010a
        /*06da*/ 	.byte	0x32
	.zero		1


	//   ....[94]....
        /*06dc*/ 	.word	0x00005580
        /*06e0*/ 	.word	0x000000ff
        /*06e4*/ 	.word	0x00000000
        /*06e8*/ 	.short	0x0101
        /*06ea*/ 	.byte	0x04
	.zero		1


	//   ....[95]....
        /*06ec*/ 	.word	0x00006010
        /*06f0*/ 	.word	0x000000ff
        /*06f4*/ 	.word	0x000000c0
        /*06f8*/ 	.short	0x010a
        /*06fa*/ 	.byte	0x32
	.zero		1


	//   ....[96]....
        /*06fc*/ 	.word	0x000060d0
        /*0700*/ 	.word	0x00000040
        /*0704*/ 	.word	0x00000120
        /*0708*/ 	.short	0x010a
        /*070a*/ 	.byte	0xff
	.zero		1


	//   ....[97]....
        /*070c*/ 	.word	0x000061c0
        /*0710*/ 	.word	0x000000ff
        /*0714*/ 	.word	0x000000c0
        /*0718*/ 	.short	0x010a
        /*071a*/ 	.byte	0x32
	.zero		1


	//   ....[98]....
        /*071c*/ 	.word	0x000062b0
        /*0720*/ 	.word	0x00000040
        /*0724*/ 	.word	0x00000120
        /*0728*/ 	.short	0x010a
        /*072a*/ 	.byte	0xff
	.zero		1


	//   ....[99]....
        /*072c*/ 	.word	0x00006da0
        /*0730*/ 	.word	0x00000000
        /*0734*/ 	.word	0x00000000
        /*0738*/ 	.short	0x0101
        /*073a*/ 	.byte	0xff
	.zero		1


	//   ....[100]....
        /*073c*/ 	.word	0x00006db0
        /*0740*/ 	.word	0x00000002
        /*0744*/ 	.word	0x000000c0
        /*0748*/ 	.short	0x010a
        /*074a*/ 	.byte	0xff
	.zero		1


	//   ....[101]....
        /*074c*/ 	.word	0x00006e90
        /*0750*/ 	.word	0x00000002
        /*0754*/ 	.word	0x000000c0
        /*0758*/ 	.short	0x010a
        /*075a*/ 	.byte	0xff
	.zero		1


	//   ....[102]....
        /*075c*/ 	.word	0x00007a00
        /*0760*/ 	.word	0x00000000
        /*0764*/ 	.word	0x00000000
        /*0768*/ 	.short	0x0101
        /*076a*/ 	.byte	0xff
	.zero		1


	//   ....[103]....
        /*076c*/ 	.word	0x00007a20
        /*0770*/ 	.word	0x00000006
        /*0774*/ 	.word	0x000000c0
        /*0778*/ 	.short	0x010a
        /*077a*/ 	.byte	0xff
	.zero		1


	//   ....[104]....
        /*077c*/ 	.word	0x00007af0
        /*0780*/ 	.word	0x00000006
        /*0784*/ 	.word	0x000000c0
        /*0788*/ 	.short	0x010a
        /*078a*/ 	.byte	0xff
	.zero		1


	//   ....[105]....
        /*078c*/ 	.word	0x00008650
        /*0790*/ 	.word	0x00000000
        /*0794*/ 	.word	0x00000000
        /*0798*/ 	.short	0x0101
        /*079a*/ 	.byte	0xff
	.zero		1


	//   ....[106]....
        /*079c*/ 	.word	0x00008670
        /*07a0*/ 	.word	0x00000002
        /*07a4*/ 	.word	0x000000c0
        /*07a8*/ 	.short	0x010a
        /*07aa*/ 	.byte	0xff
	.zero		1


	//   ....[107]....
        /*07ac*/ 	.word	0x00008740
        /*07b0*/ 	.word	0x00000002
        /*07b4*/ 	.word	0x000000c0
        /*07b8*/ 	.short	0x010a
        /*07ba*/ 	.byte	0xff
	.zero		1


	//   ....[108]....
        /*07bc*/ 	.word	0x00008aa0
        /*07c0*/ 	.word	0x000000ff
        /*07c4*/ 	.word	0x00000000
        /*07c8*/ 	.short	0x0101
        /*07ca*/ 	.byte	0x05
	.zero		1


	//   ....[109]....
        /*07cc*/ 	.word	0x00009300
        /*07d0*/ 	.word	0x00000000
        /*07d4*/ 	.word	0x00000000
        /*07d8*/ 	.short	0x0101
        /*07da*/ 	.byte	0xff
	.zero		1


	//   ....[110]....
        /*07dc*/ 	.word	0x00009540
        /*07e0*/ 	.word	0x000000ff
        /*07e4*/ 	.word	0x00000000
        /*07e8*/ 	.short	0x0101
        /*07ea*/ 	.byte	0x04
	.zero		1


	//   ....[111]....
        /*07ec*/ 	.word	0x00009570
        /*07f0*/ 	.word	0x00000002
        /*07f4*/ 	.word	0x00000060
        /*07f8*/ 	.short	0x010a
        /*07fa*/ 	.byte	0xff
	.zero		1


	//   ....[112]....
        /*07fc*/ 	.word	0x000095d0
        /*0800*/ 	.word	0x00000002
        /*0804*/ 	.word	0x00000060
        /*0808*/ 	.short	0x010a
        /*080a*/ 	.byte	0xff
	.zero		1


	//   ....[113]....
        /*080c*/ 	.word	0x00009630
        /*0810*/ 	.word	0x00000002
        /*0814*/ 	.word	0x00000110
        /*0818*/ 	.short	0x010a
        /*081a*/ 	.byte	0xff
	.zero		1


	//   ....[114]....
        /*081c*/ 	.word	0x00009690
        /*0820*/ 	.word	0x00000000
        /*0824*/ 	.word	0x00000000
        /*0828*/ 	.short	0x010a
        /*082a*/ 	.byte	0xff
	.zero		1


	//   ....[115]....
        /*082c*/ 	.word	0x000096f0
        /*0830*/ 	.word	0x00000000
        /*0834*/ 	.word	0x00000000
        /*0838*/ 	.short	0x010a
        /*083a*/ 	.byte	0xff
	.zero		1


	//   ....[116]....
        /*083c*/ 	.word	0x00009750
        /*0840*/ 	.word	0x00000000
        /*0844*/ 	.word	0x00000000
        /*0848*/ 	.short	0x010a
        /*084a*/ 	.byte	0xff
	.zero		1


	//   ....[117]....
        /*084c*/ 	.word	0x000097b0
        /*0850*/ 	.word	0x00000000
        /*0854*/ 	.word	0x00000000
        /*0858*/ 	.short	0x010a
        /*085a*/ 	.byte	0xff
	.zero		1


	//   ....[118]....
        /*085c*/ 	.word	0x00009810
        /*0860*/ 	.word	0x00000000
        /*0864*/ 	.word	0x00000000
        /*0868*/ 	.short	0x010a
        /*086a*/ 	.byte	0xff
	.zero		1


	//   ....[119]....
        /*086c*/ 	.word	0x00009870
        /*0870*/ 	.word	0x00000000
        /*0874*/ 	.word	0x00000000
        /*0878*/ 	.short	0x010a
        /*087a*/ 	.byte	0xff
	.zero		1


	//   ....[120]....
        /*087c*/ 	.word	0x000098d0
        /*0880*/ 	.word	0x00000000
        /*0884*/ 	.word	0x00000000
        /*0888*/ 	.short	0x010a
        /*088a*/ 	.byte	0xff
	.zero		1


	//   ....[121]....
        /*088c*/ 	.word	0x00009930
        /*0890*/ 	.word	0x00000000
        /*0894*/ 	.word	0x00000000
        /*0898*/ 	.short	0x010a
        /*089a*/ 	.byte	0xff
	.zero		1


	//   ....[122]....
        /*089c*/ 	.word	0x00009990
        /*08a0*/ 	.word	0x00000000
        /*08a4*/ 	.word	0x00000000
        /*08a8*/ 	.short	0x010a
        /*08aa*/ 	.byte	0xff
	.zero		1


	//   ....[123]....
        /*08ac*/ 	.word	0x000099f0
        /*08b0*/ 	.word	0x00000000
        /*08b4*/ 	.word	0x00000000
        /*08b8*/ 	.short	0x010a
        /*08ba*/ 	.byte	0xff
	.zero		1


	//   ....[124]....
        /*08bc*/ 	.word	0x00009a50
        /*08c0*/ 	.word	0x00000000
        /*08c4*/ 	.word	0x00000000
        /*08c8*/ 	.short	0x010a
        /*08ca*/ 	.byte	0xff
	.zero		1


	//   ....[125]....
        /*08cc*/ 	.word	0x00009ab0
        /*08d0*/ 	.word	0x00000004
        /*08d4*/ 	.word	0x00000118
        /*08d8*/ 	.short	0x010a
        /*08da*/ 	.byte	0xff
	.zero		1


	//   ....[126]....
        /*08dc*/ 	.word	0x00009b10
        /*08e0*/ 	.word	0x00000004
        /*08e4*/ 	.word	0x00000110
        /*08e8*/ 	.short	0x010a
        /*08ea*/ 	.byte	0xff
	.zero		1


	//   ....[127]....
        /*08ec*/ 	.word	0x00009b70
        /*08f0*/ 	.word	0x00000000
        /*08f4*/ 	.word	0x00000110
        /*08f8*/ 	.short	0x010a
        /*08fa*/ 	.byte	0xff
	.zero		1


	//   ....[128]....
        /*08fc*/ 	.word	0x00009bd0
        /*0900*/ 	.word	0x00000004
        /*0904*/ 	.word	0x00000130
        /*0908*/ 	.short	0x010a
        /*090a*/ 	.byte	0xff
	.zero		1


	//   ....[129]....
        /*090c*/ 	.word	0x00009c30
        /*0910*/ 	.word	0x00000000
        /*0914*/ 	.word	0x00000000
        /*0918*/ 	.short	0x010a
        /*091a*/ 	.byte	0xff
	.zero		1


	//   ....[130]....
        /*091c*/ 	.word	0x00009c90
        /*0920*/ 	.word	0x00000000
        /*0924*/ 	.word	0x00000000
        /*0928*/ 	.short	0x010a
        /*092a*/ 	.byte	0xff
	.zero		1


	//   ....[131]....
        /*092c*/ 	.word	0x00009cf0
        /*0930*/ 	.word	0x00000000
        /*0934*/ 	.word	0x00000000
        /*0938*/ 	.short	0x010a
        /*093a*/ 	.byte	0xff
	.zero		1


	//   ....[132]....
        /*093c*/ 	.word	0x00009d50
        /*0940*/ 	.word	0x00000000
        /*0944*/ 	.word	0x00000110
        /*0948*/ 	.short	0x010a
        /*094a*/ 	.byte	0xff
	.zero		1


	//   ....[133]....
        /*094c*/ 	.word	0x00009db0
        /*0950*/ 	.word	0x00000000
        /*0954*/ 	.word	0x00000108
        /*0958*/ 	.short	0x010a
        /*095a*/ 	.byte	0xff
	.zero		1


	//   ....[134]....
        /*095c*/ 	.word	0x00009e10
        /*0960*/ 	.word	0x00000000
        /*0964*/ 	.word	0x000000e0
        /*0968*/ 	.short	0x010a
        /*096a*/ 	.byte	0xff
	.zero		1


	//   ....[135]....
        /*096c*/ 	.word	0x00009e70
        /*0970*/ 	.word	0x00000000
        /*0974*/ 	.word	0x000000e8
        /*0978*/ 	.short	0x010a
        /*097a*/ 	.byte	0xff
	.zero		1


	//   ....[136]....
        /*097c*/ 	.word	0x00009ed0
        /*0980*/ 	.word	0x00000000
        /*0984*/ 	.word	0x000000f0
        /*0988*/ 	.short	0x010a
        /*098a*/ 	.byte	0xff
	.zero		1


	//   ....[137]....
        /*098c*/ 	.word	0x00009f30
        /*0990*/ 	.word	0x00000000
        /*0994*/ 	.word	0x000000f8
        /*0998*/ 	.short	0x010a
        /*099a*/ 	.byte	0xff
	.zero		1


	//   ....[138]....
        /*099c*/ 	.word	0x00009f90
        /*09a0*/ 	.word	0x00000000
        /*09a4*/ 	.word	0x000000e0
        /*09a8*/ 	.short	0x010a
        /*09aa*/ 	.byte	0xff
	.zero		1


	//   ....[139]....
        /*09ac*/ 	.word	0x00009ff0
        /*09b0*/ 	.word	0x00000000
        /*09b4*/ 	.word	0x000000e8
        /*09b8*/ 	.short	0x010a
        /*09ba*/ 	.byte	0xff
	.zero		1


	//   ....[140]....
        /*09bc*/ 	.word	0x0000a050
        /*09c0*/ 	.word	0x00000000
        /*09c4*/ 	.word	0x000000f0
        /*09c8*/ 	.short	0x010a
        /*09ca*/ 	.byte	0xff
	.zero		1


	//   ....[141]....
        /*09cc*/ 	.word	0x0000a0b0
        /*09d0*/ 	.word	0x00000000
        /*09d4*/ 	.word	0x00000110
        /*09d8*/ 	.short	0x010a
        /*09da*/ 	.byte	0xff
	.zero		1


	//   ....[142]....
        /*09dc*/ 	.word	0x0000a110
        /*09e0*/ 	.word	0x00000002
        /*09e4*/ 	.word	0x000000c0
        /*09e8*/ 	.short	0x010a
        /*09ea*/ 	.byte	0xff
	.zero		1


	//   ....[143]....
        /*09ec*/ 	.word	0x0000a160
        /*09f0*/ 	.word	0x00000040
        /*09f4*/ 	.word	0x00000120
        /*09f8*/ 	.short	0x010a
        /*09fa*/ 	.byte	0xff
	.zero		1


	//   ....[144]....
        /*09fc*/ 	.word	0x0000a1b0
        /*0a00*/ 	.word	0x00000002
        /*0a04*/ 	.word	0x000000c0
        /*0a08*/ 	.short	0x010a
        /*0a0a*/ 	.byte	0xff
	.zero		1


	//   ....[145]....
        /*0a0c*/ 	.word	0x0000a200
        /*0a10*/ 	.word	0x00000006
        /*0a14*/ 	.word	0x000000c0
        /*0a18*/ 	.short	0x010a
        /*0a1a*/ 	.byte	0xff
	.zero		1


	//   ....[146]....
        /*0a1c*/ 	.word	0x0000a250
        /*0a20*/ 	.word	0x00000002
        /*0a24*/ 	.word	0x000000c0
        /*0a28*/ 	.short	0x010a
        /*0a2a*/ 	.byte	0xff
	.zero		1


	//----- nvinfo : EIATTR_NUM_MBARRIERS
	.align		4
.L_47:
        /*0a2c*/ 	.byte	0x03, 0x38
        /*0a2e*/ 	.short	0x0028


	//----- nvinfo : EIATTR_EXIT_INSTR_OFFSETS
	.align		4
        /*0a30*/ 	.byte	0x04, 0x1c
        /*0a32*/ 	.short	(.L_49 - .L_48)


	//   ....[0]....
.L_48:
        /*0a34*/ 	.word	0x00002fc0


	//   ....[1]....
        /*0a38*/ 	.word	0x00003250


	//   ....[2]....
        /*0a3c*/ 	.word	0x000032b0


	//   ....[3]....
        /*0a40*/ 	.word	0x00003fd0


	//   ....[4]....
        /*0a44*/ 	.word	0x00005130


	//   ....[5]....
        /*0a48*/ 	.word	0x00005170


	//   ....[6]....
        /*0a4c*/ 	.word	0x00009430


	//   ....[7]....
        /*0a50*/ 	.word	0x000094b0


	//   ....[8]....
        /*0a54*/ 	.word	0x000094e0


	//   ....[9]....
        /*0a58*/ 	.word	0x00009550


	//----- nvinfo : EIATTR_MAX_THREADS
	.align		4
.L_49:
        /*0a5c*/ 	.byte	0x04, 0x05
        /*0a5e*/ 	.short	(.L_51 - .L_50)
.L_50:
        /*0a60*/ 	.word	0x00000100
        /*0a64*/ 	.word	0x00000001
        /*0a68*/ 	.word	0x00000001


	//----- nvinfo : EIATTR_CRS_STACK_SIZE
	.align		4
.L_51:
        /*0a6c*/ 	.byte	0x04, 0x1e
        /*0a6e*/ 	.short	(.L_53 - .L_52)
.L_52:
        /*0a70*/ 	.word	0x00000000


	//----- nvinfo : EIATTR_CBANK_PARAM_SIZE
	.align		4
.L_53:
        /*0a74*/ 	.byte	0x03, 0x19
        /*0a76*/ 	.short	0x0800


	//----- nvinfo : EIATTR_PARAM_CBANK
	.align		4
        /*0a78*/ 	.byte	0x04, 0x0a
        /*0a7a*/ 	.short	(.L_55 - .L_54)
	.align		4
.L_54:
        /*0a7c*/ 	.word	index@(.nv.constant0._ZN7cutlass13device_kernelINS_4conv6kernel13ConvUniversalINS1_16ConvProblemShapeILNS1_8OperatorE1ELi2EEENS1_10collective14CollectiveConvINS1_47MainloopSm100TmaUmmaWarpSpecializedImplicitGemmILS5_1ELi12ELi2ELi1ELi2EN4cute5tupleIJNSA_1CILi1EEESD_SD_EEEEENSB_IJNSC_ILi128EEESG_NSB_IJNSC_ILi32EEEEEEEEENS_10bfloat16_tESK_NSA_8TiledMMAINSA_8MMA_AtomIJNSA_20SM100_MMA_F16BF16_SSISK_SK_fLi128ELi128ELNSA_4UMMA5MajorE0ELSP_1ELNSO_7ScaleInE0ELSQ_0EEEEEENSA_6LayoutISE_NSB_IJNSC_ILi0EEESU_SU_EEEEENSB_IJNSA_10UnderscoreESX_SX_EEEEENS7_6detail27Sm100ImplicitGemmTileTraitsINSA_20SM90_TMA_LOAD_IM2COLENSA_14ComposedLayoutINSA_7SwizzleILi2ELi4ELi3EEENSA_18smem_ptr_flag_bitsILi16EEENST_INSB_IJNSC_ILi8EEESH_EEENSB_IJSH_SD_EEEEEEEvEENS11_INSA_13SM90_TMA_LOADENS13_INS14_ILi3ELi4ELi3EEES17_NST_INSB_IJNSC_ILi64EEES18_EEENSB_IJSD_S1G_EEEEEEEvEEEENS_8epilogue10collective18CollectiveEpilogueINS1N_23Sm100TmaWarpSpecializedILi4ELi2ELi32ELb1ELb0EEEJSJ_NSB_IJNST_ISG_SD_EENST_ISH_SD_EEEEESK_NSB_IJNSB_IJlllEEESD_SU_EEESK_S1W_NS1N_6fusion15FusionCallbacksIS1R_NS1X_17LinearCombinationISK_fSK_fLNS_15FloatRoundStyleE2EEESJ_S1U_JEEENSA_5SM1004TMEM4LOAD26SM100_TMEM_LOAD_32dp32b32xES12_S1C_NSA_39AutoVectorizingCopyWithAssumedAlignmentILi128EEENSA_21SM90_TMA_STORE_IM2COLES1C_S28_S28_EEEvvEEEEvNT_6ParamsE)
        /*0a80*/ 	.short	0x0380
        /*0a82*/ 	.short	0x0800


	//----- nvinfo : EIATTR_SW_WAR
	.align		4
.L_55:
        /*0a84*/ 	.byte	0x04, 0x36
        /*0a86*/ 	.short	(.L_57 - .L_56)
.L_56:
        /*0a88*/ 	.word	0x00000008
.L_57:


//--------------------- .nv.callgraph             --------------------------
	.section	.nv.callgraph,"",@"SHT_CUDA_CALLGRAPH"
	.align	4
	.sectionentsize	8
	.align		4
        /*0000*/ 	.word	0x00000000
	.align		4
        /*0004*/ 	.word	0xffffffff
	.align		4
        /*0008*/ 	.word	index@(_ZN7cutlass13device_kernelINS_4conv6kernel13ConvUniversalINS1_16ConvProblemShapeILNS1_8OperatorE1ELi2EEENS1_10collective14CollectiveConvINS1_47MainloopSm100TmaUmmaWarpSpecializedImplicitGemmILS5_1ELi12ELi2ELi1ELi2EN4cute5tupleIJNSA_1CILi1EEESD_SD_EEEEENSB_IJNSC_ILi128EEESG_NSB_IJNSC_ILi32EEEEEEEEENS_10bfloat16_tESK_NSA_8TiledMMAINSA_8MMA_AtomIJNSA_20SM100_MMA_F16BF16_SSISK_SK_fLi128ELi128ELNSA_4UMMA5MajorE0ELSP_1ELNSO_7ScaleInE0ELSQ_0EEEEEENSA_6LayoutISE_NSB_IJNSC_ILi0EEESU_SU_EEEEENSB_IJNSA_10UnderscoreESX_SX_EEEEENS7_6detail27Sm100ImplicitGemmTileTraitsINSA_20SM90_TMA_LOAD_IM2COLENSA_14ComposedLayoutINSA_7SwizzleILi2ELi4ELi3EEENSA_18smem_ptr_flag_bitsILi16EEENST_INSB_IJNSC_ILi8EEESH_EEENSB_IJSH_SD_EEEEEEEvEENS11_INSA_13SM90_TMA_LOADENS13_INS14_ILi3ELi4ELi3EEES17_NST_INSB_IJNSC_ILi64EEES18_EEENSB_IJSD_S1G_EEEEEEEvEEEENS_8epilogue10collective18CollectiveEpilogueINS1N_23Sm100TmaWarpSpecializedILi4ELi2ELi32ELb1ELb0EEEJSJ_NSB_IJNST_ISG_SD_EENST_ISH_SD_EEEEESK_NSB_IJNSB_IJlllEEESD_SU_EEESK_S1W_NS1N_6fusion15FusionCallbacksIS1R_NS1X_17LinearCombinationISK_fSK_fLNS_15FloatRoundStyleE2EEESJ_S1U_JEEENSA_5SM1004TMEM4LOAD26SM100_TMEM_LOAD_32dp32b32xES12_S1C_NSA_39AutoVectorizingCopyWithAssumedAlignmentILi128EEENSA_21SM90_TMA_STORE_IM2COLES1C_S28_S28_EEEvvEEEEvNT_6ParamsE)
	.align		4
        /*000c*/ 	.word	index@(__assertfail)
	.align		4
        /*0010*/ 	.word	0x00000000
	.align		4
        /*0014*/ 	.word	0xfffffffe
	.align		4
        /*0018*/ 	.word	0x00000000
	.align		4
        /*001c*/ 	.word	0xfffffffd
	.align		4
        /*0020*/ 	.word	0x00000000
	.align		4
        /*0024*/ 	.word	0xfffffffc


//--------------------- .nv.constant4             --------------------------
	.section	.nv.constant4,"a",@progbits
	.align	8
	.align		8
.nv.constant4:
        /*0000*/ 	.dword	__assertfail
	.align		8
        /*0008*/ 	.dword	__unnamed_1
	.align		8
        /*0010*/ 	.dword	__unnamed_2
	.align		8
        /*0018*/ 	.dword	_ZN39_INTERNAL_149be3f0_4_k_cu_1f112c1a_30784cuda3std3__45__cpo5beginE
	.align		8
        /*0020*/ 	.dword	_ZN39_INTERNAL_149be3f0_4_k_cu_1f112c1a_30784cuda3std3__45__cpo3endE
	.align		8
        /*0028*/ 	.dword	_ZN39_INTERNAL_149be3f0_4_k_cu_1f112c1a_30784cuda3std3__45__cpo6cbeginE
	.align		8
        /*0030*/ 	.dword	_ZN39_INTERNAL_149be3f0_4_k_cu_1f112c1a_30784cuda3std3__45__cpo4cendE
	.align		8
        /*0038*/ 	.dword	_ZN39_INTERNAL_149be3f0_4_k_cu_1f112c1a_30784cuda3std3__441_GLOBAL__N__149be3f0_4_k_cu_1f112c1a_30786ignoreE
	.align		8
        /*0040*/ 	.dword	_ZN39_INTERNAL_149be3f0_4_k_cu_1f112c1a_30784cuda3std3__419piecewise_constructE
	.align		8
        /*0048*/ 	.dword	_ZN39_INTERNAL_149be3f0_4_k_cu_1f112c1a_30784cuda3std3__48in_placeE
	.align		8
        /*0050*/ 	.dword	_ZN39_INTERNAL_149be3f0_4_k_cu_1f112c1a_30784cuda3std6ranges3__45__cpo4swapE
	.align		8
        /*0058*/ 	.dword	_ZN39_INTERNAL_149be3f0_4_k_cu_1f112c1a_30784cuda3std6ranges3__45__cpo9iter_moveE
	.align		8
        /*0060*/ 	.dword	_ZN39_INTERNAL_149be3f0_4_k_cu_1f112c1a_30784cute7productE
	.align		8
        /*0068*/ 	.dword	_ZN39_INTERNAL_149be3f0_4_k_cu_1f112c1a_30784cute1_E
	.align		8
        /*0070*/ 	.dword	$str$27
	.align		8
        /*0078*/ 	.dword	$str$28
	.align		8
        /*0080*/ 	.dword	$str$29
	.align		8
        /*0088*/ 	.dword	$str$30


//--------------------- .text._ZN7cutlass13device_kernelINS_4conv6kernel13ConvUniversalINS1_16ConvProblemShapeILNS1_8OperatorE1ELi2EEENS1_10collective14CollectiveConvINS1_47MainloopSm100TmaUmmaWarpSpecializedImplicitGemmILS5_1ELi12ELi2ELi1ELi2EN4cute5tupleIJNSA_1CILi1EEESD_SD_EEEEENSB_IJNSC_ILi128EEESG_NSB_IJNSC_ILi32EEEEEEEEENS_10bfloat16_tESK_NSA_8TiledMMAINSA_8MMA_AtomIJNSA_20SM100_MMA_F16BF16_SSISK_SK_fLi128ELi128ELNSA_4UMMA5MajorE0ELSP_1ELNSO_7ScaleInE0ELSQ_0EEEEEENSA_6LayoutISE_NSB_IJNSC_ILi0EEESU_SU_EEEEENSB_IJNSA_10UnderscoreESX_SX_EEEEENS7_6detail27Sm100ImplicitGemmTileTraitsINSA_20SM90_TMA_LOAD_IM2COLENSA_14ComposedLayoutINSA_7SwizzleILi2ELi4ELi3EEENSA_18smem_ptr_flag_bitsILi16EEENST_INSB_IJNSC_ILi8EEESH_EEENSB_IJSH_SD_EEEEEEEvEENS11_INSA_13SM90_TMA_LOADENS13_INS14_ILi3ELi4ELi3EEES17_NST_INSB_IJNSC_ILi64EEES18_EEENSB_IJSD_S1G_EEEEEEEvEEEENS_8epilogue10collective18CollectiveEpilogueINS1N_23Sm100TmaWarpSpecializedILi4ELi2ELi32ELb1ELb0EEEJSJ_NSB_IJNST_ISG_SD_EENST_ISH_SD_EEEEESK_NSB_IJNSB_IJlllEEESD_SU_EEESK_S1W_NS1N_6fusion15FusionCallbacksIS1R_NS1X_17LinearCombinationISK_fSK_fLNS_15FloatRoundStyleE2EEESJ_S1U_JEEENSA_5SM1004TMEM4LOAD26SM100_TMEM_LOAD_32dp32b32xES12_S1C_NSA_39AutoVectorizingCopyWithAssumedAlignmentILi128EEENSA_21SM90_TMA_STORE_IM2COLES1C_S28_S28_EEEvvEEEEvNT_6ParamsE --------------------------
	.section	.text._ZN7cutlass13device_kernelINS_4conv6kernel13ConvUniversalINS1_16ConvProblemShapeILNS1_8OperatorE1ELi2EEENS1_10collective14CollectiveConvINS1_47MainloopSm100TmaUmmaWarpSpecializedImplicitGemmILS5_1ELi12ELi2ELi1ELi2EN4cute5tupleIJNSA_1CILi1EEESD_SD_EEEEENSB_IJNSC_ILi128EEESG_NSB_IJNSC_ILi32EEEEEEEEENS_10bfloat16_tESK_NSA_8TiledMMAINSA_8MMA_AtomIJNSA_20SM100_MMA_F16BF16_SSISK_SK_fLi128ELi128ELNSA_4UMMA5MajorE0ELSP_1ELNSO_7ScaleInE0ELSQ_0EEEEEENSA_6LayoutISE_NSB_IJNSC_ILi0EEESU_SU_EEEEENSB_IJNSA_10UnderscoreESX_SX_EEEEENS7_6detail27Sm100ImplicitGemmTileTraitsINSA_20SM90_TMA_LOAD_IM2COLENSA_14ComposedLayoutINSA_7SwizzleILi2ELi4ELi3EEENSA_18smem_ptr_flag_bitsILi16EEENST_INSB_IJNSC_ILi8EEESH_EEENSB_IJSH_SD_EEEEEEEvEENS11_INSA_13SM90_TMA_LOADENS13_INS14_ILi3ELi4ELi3EEES17_NST_INSB_IJNSC_ILi64EEES18_EEENSB_IJSD_S1G_EEEEEEEvEEEENS_8epilogue10collective18CollectiveEpilogueINS1N_23Sm100TmaWarpSpecializedILi4ELi2ELi32ELb1ELb0EEEJSJ_NSB_IJNST_ISG_SD_EENST_ISH_SD_EEEEESK_NSB_IJNSB_IJlllEEESD_SU_EEESK_S1W_NS1N_6fusion15FusionCallbacksIS1R_NS1X_17LinearCombinationISK_fSK_fLNS_15FloatRoundStyleE2EEESJ_S1U_JEEENSA_5SM1004TMEM4LOAD26SM100_TMEM_LOAD_32dp32b32xES12_S1C_NSA_39AutoVectorizingCopyWithAssumedAlignmentILi128EEENSA_21SM90_TMA_STORE_IM2COLES1C_S28_S28_EEEvvEEEEvNT_6ParamsE,"ax",@progbits
	.align	128
.text._ZN7cutlass13device_kernelINS_4conv6kernel13ConvUniversalINS1_16ConvProblemShapeILNS1_8OperatorE1ELi2EEENS1_10collective14CollectiveConvINS1_47MainloopSm100TmaUmmaWarpSpecializedImplicitGemmILS5_1ELi12ELi2ELi1ELi2EN4cute5tupleIJNSA_1CILi1EEESD_SD_EEEEENSB_IJNSC_ILi128EEESG_NSB_IJNSC_ILi32EEEEEEEEENS_10bfloat16_tESK_NSA_8TiledMMAINSA_8MMA_AtomIJNSA_20SM100_MMA_F16BF16_SSISK_SK_fLi128ELi128ELNSA_4UMMA5MajorE0ELSP_1ELNSO_7ScaleInE0ELSQ_0EEEEEENSA_6LayoutISE_NSB_IJNSC_ILi0EEESU_SU_EEEEENSB_IJNSA_10UnderscoreESX_SX_EEEEENS7_6detail27Sm100ImplicitGemmTileTraitsINSA_20SM90_TMA_LOAD_IM2COLENSA_14ComposedLayoutINSA_7SwizzleILi2ELi4ELi3EEENSA_18smem_ptr_flag_bitsILi16EEENST_INSB_IJNSC_ILi8EEESH_EEENSB_IJSH_SD_EEEEEEEvEENS11_INSA_13SM90_TMA_LOADENS13_INS14_ILi3ELi4ELi3EEES17_NST_INSB_IJNSC_ILi64EEES18_EEENSB_IJSD_S1G_EEEEEEEvEEEENS_8epilogue10collective18CollectiveEpilogueINS1N_23Sm100TmaWarpSpecializedILi4ELi2ELi32ELb1ELb0EEEJSJ_NSB_IJNST_ISG_SD_EENST_ISH_SD_EEEEESK_NSB_IJNSB_IJlllEEESD_SU_EEESK_S1W_NS1N_6fusion15FusionCallbacksIS1R_NS1X_17LinearCombinationISK_fSK_fLNS_15FloatRoundStyleE2EEESJ_S1U_JEEENSA_5SM1004TMEM4LOAD26SM100_TMEM_LOAD_32dp32b32xES12_S1C_NSA_39AutoVectorizingCopyWithAssumedAlignmentILi128EEENSA_21SM90_TMA_STORE_IM2COLES1C_S28_S28_EEEvvEEEEvNT_6ParamsE:
        .type           _ZN7cutlass13device_kernelINS_4conv6kernel13ConvUniversalINS1_16ConvProblemShapeILNS1_8OperatorE1ELi2EEENS1_10collective14CollectiveConvINS1_47MainloopSm100TmaUmmaWarpSpecializedImplicitGemmILS5_1ELi12ELi2ELi1ELi2EN4cute5tupleIJNSA_1CILi1EEESD_SD_EEEEENSB_IJNSC_ILi128EEESG_NSB_IJNSC_ILi32EEEEEEEEENS_10bfloat16_tESK_NSA_8TiledMMAINSA_8MMA_AtomIJNSA_20SM100_MMA_F16BF16_SSISK_SK_fLi128ELi128ELNSA_4UMMA5MajorE0ELSP_1ELNSO_7ScaleInE0ELSQ_0EEEEEENSA_6LayoutISE_NSB_IJNSC_ILi0EEESU_SU_EEEEENSB_IJNSA_10UnderscoreESX_SX_EEEEENS7_6detail27Sm100ImplicitGemmTileTraitsINSA_20SM90_TMA_LOAD_IM2COLENSA_14ComposedLayoutINSA_7SwizzleILi2ELi4ELi3EEENSA_18smem_ptr_flag_bitsILi16EEENST_INSB_IJNSC_ILi8EEESH_EEENSB_IJSH_SD_EEEEEEEvEENS11_INSA_13SM90_TMA_LOADENS13_INS14_ILi3ELi4ELi3EEES17_NST_INSB_IJNSC_ILi64EEES18_EEENSB_IJSD_S1G_EEEEEEEvEEEENS_8epilogue10collective18CollectiveEpilogueINS1N_23Sm100TmaWarpSpecializedILi4ELi2ELi32ELb1ELb0EEEJSJ_NSB_IJNST_ISG_SD_EENST_ISH_SD_EEEEESK_NSB_IJNSB_IJlllEEESD_SU_EEESK_S1W_NS1N_6fusion15FusionCallbacksIS1R_NS1X_17LinearCombinationISK_fSK_fLNS_15FloatRoundStyleE2EEESJ_S1U_JEEENSA_5SM1004TMEM4LOAD26SM100_TMEM_LOAD_32dp32b32xES12_S1C_NSA_39AutoVectorizingCopyWithAssumedAlignmentILi128EEENSA_21SM90_TMA_STORE_IM2COLES1C_S28_S28_EEEvvEEEEvNT_6ParamsE,@function
        .size           _ZN7cutlass13device_kernelINS_4conv6kernel13ConvUniversalINS1_16ConvProblemShapeILNS1_8OperatorE1ELi2EEENS1_10collective14CollectiveConvINS1_47MainloopSm100TmaUmmaWarpSpecializedImplicitGemmILS5_1ELi12ELi2ELi1ELi2EN4cute5tupleIJNSA_1CILi1EEESD_SD_EEEEENSB_IJNSC_ILi128EEESG_NSB_IJNSC_ILi32EEEEEEEEENS_10bfloat16_tESK_NSA_8TiledMMAINSA_8MMA_AtomIJNSA_20SM100_MMA_F16BF16_SSISK_SK_fLi128ELi128ELNSA_4UMMA5MajorE0ELSP_1ELNSO_7ScaleInE0ELSQ_0EEEEEENSA_6LayoutISE_NSB_IJNSC_ILi0EEESU_SU_EEEEENSB_IJNSA_10UnderscoreESX_SX_EEEEENS7_6detail27Sm100ImplicitGemmTileTraitsINSA_20SM90_TMA_LOAD_IM2COLENSA_14ComposedLayoutINSA_7SwizzleILi2ELi4ELi3EEENSA_18smem_ptr_flag_bitsILi16EEENST_INSB_IJNSC_ILi8EEESH_EEENSB_IJSH_SD_EEEEEEEvEENS11_INSA_13SM90_TMA_LOADENS13_INS14_ILi3ELi4ELi3EEES17_NST_INSB_IJNSC_ILi64EEES18_EEENSB_IJSD_S1G_EEEEEEEvEEEENS_8epilogue10collective18CollectiveEpilogueINS1N_23Sm100TmaWarpSpecializedILi4ELi2ELi32ELb1ELb0EEEJSJ_NSB_IJNST_ISG_SD_EENST_ISH_SD_EEEEESK_NSB_IJNSB_IJlllEEESD_SU_EEESK_S1W_NS1N_6fusion15FusionCallbacksIS1R_NS1X_17LinearCombinationISK_fSK_fLNS_15FloatRoundStyleE2EEESJ_S1U_JEEENSA_5SM1004TMEM4LOAD26SM100_TMEM_LOAD_32dp32b32xES12_S1C_NSA_39AutoVectorizingCopyWithAssumedAlignmentILi128EEENSA_21SM90_TMA_STORE_IM2COLES1C_S28_S28_EEEvvEEEEvNT_6ParamsE,(.L_x_191 - _ZN7cutlass13device_kernelINS_4conv6kernel13ConvUniversalINS1_16ConvProblemShapeILNS1_8OperatorE1ELi2EEENS1_10collective14CollectiveConvINS1_47MainloopSm100TmaUmmaWarpSpecializedImplicitGemmILS5_1ELi12ELi2ELi1ELi2EN4cute5tupleIJNSA_1CILi1EEESD_SD_EEEEENSB_IJNSC_ILi128EEESG_NSB_IJNSC_ILi32EEEEEEEEENS_10bfloat16_tESK_NSA_8TiledMMAINSA_8MMA_AtomIJNSA_20SM100_MMA_F16BF16_SSISK_SK_fLi128ELi128ELNSA_4UMMA5MajorE0ELSP_1ELNSO_7ScaleInE0ELSQ_0EEEEEENSA_6LayoutISE_NSB_IJNSC_ILi0EEESU_SU_EEEEENSB_IJNSA_10UnderscoreESX_SX_EEEEENS7_6detail27Sm100ImplicitGemmTileTraitsINSA_20SM90_TMA_LOAD_IM2COLENSA_14ComposedLayoutINSA_7SwizzleILi2ELi4ELi3EEENSA_18smem_ptr_flag_bitsILi16EEENST_INSB_IJNSC_ILi8EEESH_EEENSB_IJSH_SD_EEEEEEEvEENS11_INSA_13SM90_TMA_LOADENS13_INS14_ILi3ELi4ELi3EEES17_NST_INSB_IJNSC_ILi64EEES18_EEENSB_IJSD_S1G_EEEEEEEvEEEENS_8epilogue10collective18CollectiveEpilogueINS1N_23Sm100TmaWarpSpecializedILi4ELi2ELi32ELb1ELb0EEEJSJ_NSB_IJNST_ISG_SD_EENST_ISH_SD_EEEEESK_NSB_IJNSB_IJlllEEESD_SU_EEESK_S1W_NS1N_6fusion15FusionCallbacksIS1R_NS1X_17LinearCombinationISK_fSK_fLNS_15FloatRoundStyleE2EEESJ_S1U_JEEENSA_5SM1004TMEM4LOAD26SM100_TMEM_LOAD_32dp32b32xES12_S1C_NSA_39AutoVectorizingCopyWithAssumedAlignmentILi128EEENSA_21SM90_TMA_STORE_IM2COLES1C_S28_S28_EEEvvEEEEvNT_6ParamsE)
        .other          _ZN7cutlass13device_kernelINS_4conv6kernel13ConvUniversalINS1_16ConvProblemShapeILNS1_8OperatorE1ELi2EEENS1_10collective14CollectiveConvINS1_47MainloopSm100TmaUmmaWarpSpecializedImplicitGemmILS5_1ELi12ELi2ELi1ELi2EN4cute5tupleIJNSA_1CILi1EEESD_SD_EEEEENSB_IJNSC_ILi128EEESG_NSB_IJNSC_ILi32EEEEEEEEENS_10bfloat16_tESK_NSA_8TiledMMAINSA_8MMA_AtomIJNSA_20SM100_MMA_F16BF16_SSISK_SK_fLi128ELi128ELNSA_4UMMA5MajorE0ELSP_1ELNSO_7ScaleInE0ELSQ_0EEEEEENSA_6LayoutISE_NSB_IJNSC_ILi0EEESU_SU_EEEEENSB_IJNSA_10UnderscoreESX_SX_EEEEENS7_6detail27Sm100ImplicitGemmTileTraitsINSA_20SM90_TMA_LOAD_IM2COLENSA_14ComposedLayoutINSA_7SwizzleILi2ELi4ELi3EEENSA_18smem_ptr_flag_bitsILi16EEENST_INSB_IJNSC_ILi8EEESH_EEENSB_IJSH_SD_EEEEEEEvEENS11_INSA_13SM90_TMA_LOADENS13_INS14_ILi3ELi4ELi3EEES17_NST_INSB_IJNSC_ILi64EEES18_EEENSB_IJSD_S1G_EEEEEEEvEEEENS_8epilogue10collective18CollectiveEpilogueINS1N_23Sm100TmaWarpSpecializedILi4ELi2ELi32ELb1ELb0EEEJSJ_NSB_IJNST_ISG_SD_EENST_ISH_SD_EEEEESK_NSB_IJNSB_IJlllEEESD_SU_EEESK_S1W_NS1N_6fusion15FusionCallbacksIS1R_NS1X_17LinearCombinationISK_fSK_fLNS_15FloatRoundStyleE2EEESJ_S1U_JEEENSA_5SM1004TMEM4LOAD26SM100_TMEM_LOAD_32dp32b32xES12_S1C_NSA_39AutoVectorizingCopyWithAssumedAlignmentILi128EEENSA_21SM90_TMA_STORE_IM2COLES1C_S28_S28_EEEvvEEEEvNT_6ParamsE,@"STO_CUDA_ENTRY STV_DEFAULT"
_ZN7cutlass13device_kernelINS_4conv6kernel13ConvUniversalINS1_16ConvProblemShapeILNS1_8OperatorE1ELi2EEENS1_10collective14CollectiveConvINS1_47MainloopSm100TmaUmmaWarpSpecializedImplicitGemmILS5_1ELi12ELi2ELi1ELi2EN4cute5tupleIJNSA_1CILi1EEESD_SD_EEEEENSB_IJNSC_ILi128EEESG_NSB_IJNSC_ILi32EEEEEEEEENS_10bfloat16_tESK_NSA_8TiledMMAINSA_8MMA_AtomIJNSA_20SM100_MMA_F16BF16_SSISK_SK_fLi128ELi128ELNSA_4UMMA5MajorE0ELSP_1ELNSO_7ScaleInE0ELSQ_0EEEEEENSA_6LayoutISE_NSB_IJNSC_ILi0EEESU_SU_EEEEENSB_IJNSA_10UnderscoreESX_SX_EEEEENS7_6detail27Sm100ImplicitGemmTileTraitsINSA_20SM90_TMA_LOAD_IM2COLENSA_14ComposedLayoutINSA_7SwizzleILi2ELi4ELi3EEENSA_18smem_ptr_flag_bitsILi16EEENST_INSB_IJNSC_ILi8EEESH_EEENSB_IJSH_SD_EEEEEEEvEENS11_INSA_13SM90_TMA_LOADENS13_INS14_ILi3ELi4ELi3EEES17_NST_INSB_IJNSC_ILi64EEES18_EEENSB_IJSD_S1G_EEEEEEEvEEEENS_8epilogue10collective18CollectiveEpilogueINS1N_23Sm100TmaWarpSpecializedILi4ELi2ELi32ELb1ELb0EEEJSJ_NSB_IJNST_ISG_SD_EENST_ISH_SD_EEEEESK_NSB_IJNSB_IJlllEEESD_SU_EEESK_S1W_NS1N_6fusion15FusionCallbacksIS1R_NS1X_17LinearCombinationISK_fSK_fLNS_15FloatRoundStyleE2EEESJ_S1U_JEEENSA_5SM1004TMEM4LOAD26SM100_TMEM_LOAD_32dp32b32xES12_S1C_NSA_39AutoVectorizingCopyWithAssumedAlignmentILi128EEENSA_21SM90_TMA_STORE_IM2COLES1C_S28_S28_EEEvvEEEEvNT_6ParamsE:
[----:B------:R-:W1:Y:S01]  /*0000*/  LDC R1, c[0x0][0x37c] ;  /* 0x0000df00ff017b82 */ /* 0x000e620000000800 */
[----:B------:R-:W2:Y:S01]  /*0010*/  S2R R101, SR_TID.X ;  /* 0x0000000000657919 */ /* 0x000ea20000002100 */
[----:B------:R-:W3:Y:S01]  /*0020*/  LDCU.64 UR4, c[0x0][0x890] ;  /* 0x00011200ff0477ac */ /* 0x000ee20008000a00 */
[----:B-1----:R-:W-:Y:S01]  /*0030*/  VIADD R1, R1, 0xfffffff8 ;  /* 0xfffffff801017836 */ /* 0x002fe20000000000 */
[----:B------:R-:W-:Y:S02]  /*0040*/  PRMT R92, RZ, 0x7610, R92 ;  /* 0x00007610ff5c7816 */ /* 0x000fe4000000005c */
[----:B------:R-:W-:Y:S01]  /*0050*/  ELECT P5, URZ, PT ;  /* 0x0000000000ff782f */ /* 0x000fe200038a0000 */
[----:B------:R-:W1:Y:S01]  /*0060*/  LDCU.64 UR48, c[0x0][0x358] ;  /* 0x00006b00ff3077ac */ /* 0x000e620008000a00 */
[----:B---3--:R-:W-:-:S04]  /*0070*/  UISETP.NE.U32.AND UP0, UPT, UR4, URZ, UPT ;  /* 0x000000ff0400728c */ /* 0x008fc8000bf05070 */
[----:B------:R-:W-:Y:S01]  /*0080*/  UISETP.NE.AND.EX UP0, UPT, UR5, URZ, UPT, UP0 ;  /* 0x000000ff0500728c */ /* 0x000fe2000bf05300 */
[----:B--2---:R-:W-:-:S05]  /*0090*/  SHF.R.U32.HI R103, RZ, 0x5, R101 ;  /* 0x00000005ff677819 */ /* 0x004fca0000011665 */
[----:B------:R-:W2:Y:S02]  /*00a0*/  SHFL.IDX PT, R0, R103, RZ, 0x1f ;  /* 0x00001fff67007589 */ /* 0x000ea400000e0000 */
[----:B--2---:R-:W-:Y:S01]  /*00b0*/  R2UR UR8, R0 ;  /* 0x00000000000872ca */ /* 0x004fe200000e0000 */
[----:B-1----:R-:W-:-:S14]  /*00c0*/  BRA.U UP0, `(.L_x_0) ;  /* 0x00000001002c7547 */ /* 0x002fdc000b800000 */
[----:B------:R-:W1:Y:S02]  /*00d0*/  LDCU.64 UR6, c[0x0][0x888] ;  /* 0x00011100ff0677ac */ /* 0x000e640008000a00 */
[----:B-1----:R-:W-:-:S04]  /*00e0*/  UISETP.NE.U32.AND UP0, UPT, UR6, URZ, UPT ;  /* 0x000000ff0600728c */ /* 0x002fc8000bf05070 */
[----:B------:R-:W-:-:S09]  /*00f0*/  UISETP.NE.AND.EX UP0, UPT, UR7, URZ, UPT, UP0 ;  /* 0x000000ff0700728c */ /* 0x000fd2000bf05300 */
[----:B------:R-:W-:Y:S05]  /*0100*/  BRA.U !UP0, `(.L_x_1) ;  /* 0x0000000108107547 */ /* 0x000fea000b800000 */
[----:B------:R-:W1:Y:S02]  /*0110*/  LDC.64 R2, c[0x0][0x888] ;  /* 0x00022200ff027b82 */ /* 0x000e640000000a00 */
[----:B-1----:R1:W5:Y:S01]  /*0120*/  LDG.E R49, desc[UR48][R2.64] ;  /* 0x0000003002317981 */ /* 0x002362000c1e1900 */
[----:B------:R-:W-:Y:S01]  /*0130*/  HFMA2 R92, -RZ, RZ, 0, 5.9604644775390625e-08 ;  /* 0x00000001ff5c7431 */ /* 0x000fe200000001ff */
[----:B------:R-:W-:Y:S05]  /*0140*/  BRA `(.L_x_0) ;  /* 0x00000000000c7947 */ /* 0x000fea0003800000 */
.L_x_1:
[----:B------:R-:W1:Y:S01]  /*0150*/  LDCU UR6, c[0x0][0x880] ;  /* 0x00011000ff0677ac */ /* 0x000e620008000800 */
[----:B------:R-:W-:Y:S01]  /*0160*/  HFMA2 R92, -RZ, RZ, 0, 5.9604644775390625e-08 ;  /* 0x00000001ff5c7431 */ /* 0x000fe200000001ff */
[----:B-1----:R-:W-:-:S07]  /*0170*/  MOV R49, UR6 ;  /* 0x0000000600317c02 */ /* 0x002fce0008000f00 */
.L_x_0:
[----:B------:R-:W2:Y:S02]  /*0180*/  LDCU.64 UR6, c[0x0][0x8b0] ;  /* 0x00011600ff0677ac */ /* 0x000ea40008000a00 */
[----:B--2---:R-:W-:-:S04]  /*0190*/  UISETP.NE.U32.AND UP0, UPT, UR6, URZ, UPT ;  /* 0x000000ff0600728c */ /* 0x004fc8000bf05070 */
[----:B------:R-:W-:-:S09]  /*01a0*/  UISETP.NE.AND.EX UP0, UPT, UR7, URZ, UPT, UP0 ;  /* 0x000000ff0700728c */ /* 0x000fd2000bf05300 */
[----:B------:R-:W-:Y:S05]  /*01b0*/  BRA.U UP0, `(.L_x_2) ;  /* 0x0000000100247547 */ /* 0x000fea000b800000 */
[----:B------:R-:W2:Y:S02]  /*01c0*/  LDCU.64 UR6, c[0x0][0x8a8] ;  /* 0x00011500ff0677ac */ /* 0x000ea40008000a00 */
[----:B--2---:R-:W-:-:S04]  /*01d0*/  UISETP.NE.U32.AND UP0, UPT, UR6, URZ, UPT ;  /* 0x000000ff0600728c */ /* 0x004fc8000bf05070 */
[----:B------:R-:W-:-:S09]  /*01e0*/  UISETP.NE.AND.EX UP0, UPT, UR7, URZ, UPT, UP0 ;  /* 0x000000ff0700728c */ /* 0x000fd2000bf05300 */
[----:B------:R-:W-:Y:S05]  /*01f0*/  BRA.U !UP0, `(.L_x_3) ;  /* 0x00000001080c7547 */ /* 0x000fea000b800000 */
[----:B-1----:R-:W1:Y:S02]  /*0200*/  LDC.64 R2, c[0x0][0x8a8] ;  /* 0x00022a00ff027b82 */ /* 0x002e640000000a00 */
[----:B-1----:R2:W5:Y:S01]  /*0210*/  LDG.E R47, desc[UR48][R2.64] ;  /* 0x00000030022f7981 */ /* 0x002562000c1e1900 */
[----:B------:R-:W-:Y:S05]  /*0220*/  BRA `(.L_x_2) ;  /* 0x0000000000087947 */ /* 0x000fea0003800000 */
.L_x_3:
[----:B------:R-:W2:Y:S02]  /*0230*/  LDCU UR6, c[0x0][0x8a0] ;  /* 0x00011400ff0677ac */ /* 0x000ea40008000800 */
[----:B--2---:R-:W-:Y:S02]  /*0240*/  MOV R47, UR6 ;  /* 0x00000006002f7c02 */ /* 0x004fe40008000f00 */
.L_x_2:
[----:B------:R-:W-:Y:S01]  /*0250*/  IMAD.U32 R0, RZ, RZ, UR8 ;  /* 0x00000008ff007e24 */ /* 0x000fe2000f8e00ff */
[----:B------:R-:W-:Y:S04]  /*0260*/  BSSY.RECONVERGENT B0, `(.L_x_4) ;  /* 0x000000c000007945 */ /* 0x000fe80003800200 */
[C---:B------:R-:W-:Y:S02]  /*0270*/  ISETP.NE.OR P1, PT, R0.reuse, 0x1, !P5 ;  /* 0x000000010000780c */ /* 0x040fe40006f25670 */
[----:B------:R-:W-:-:S11]  /*0280*/  ISETP.NE.OR P0, PT, R0, 0x3, !P5 ;  /* 0x000000030000780c */ /* 0x000fd60006f05670 */
[----:B------:R-:W-:Y:S05]  /*0290*/  @P1 BRA `(.L_x_5) ;  /* 0x0000000000201947 */ /* 0x000fea0003800000 */
[----:B------:R-:W3:Y:S02]  /*02a0*/  LDCU.64 UR6, c[0x0][0x348] ;  /* 0x00006900ff0677ac */ /* 0x000ee40008000a00 */
[----:B---3--:R-:W-:Y:S02]  /*02b0*/  UIADD3 UR10, UP1, UPT, UR6, 0x80, URZ ;  /* 0x00000080060a7890 */ /* 0x008fe4000ff3e0ff */
[----:B------:R-:W-:Y:S02]  /*02c0*/  UIADD3 UR6, UP0, UPT, UR6, 0x180, URZ ;  /* 0x0000018006067890 */ /* 0x000fe4000ff1e0ff */
[----:B------:R-:W-:Y:S02]  /*02d0*/  UIADD3.X UR11, UPT, UPT, URZ, UR7, URZ, UP1, !UPT ;  /* 0x00000007ff0b7290 */ /* 0x000fe40008ffe4ff */
[----:B------:R-:W-:-:S07]  /*02e0*/  UIADD3.X UR7, UPT, UPT, URZ, UR7, URZ, UP0, !UPT ;  /* 0x00000007ff077290 */ /* 0x000fce00087fe4ff */
[----:B------:R3:W-:Y:S02]  /*02f0*/  UTMACCTL.PF [UR10] ;  /* 0x000000000a0079b9 */ /* 0x0007e40008040000 */
[----:B------:R3:W-:Y:S02]  /*0300*/  UTMACCTL.PF [UR6] ;  /* 0x00000000060079b9 */ /* 0x0007e40008040000 */
[----:B---3--:R-:W-:Y:S01]  /*0310*/  NOP ;  /* 0x0000000000007918 */ /* 0x008fe20000000000 */
.L_x_5:
[----:B------:R-:W-:Y:S05]  /*0320*/  BSYNC.RECONVERGENT B0 ;  /* 0x0000000000007941 */ /* 0x000fea0003800200 */
.L_x_4:
[----:B------:R-:W-:Y:S04]  /*0330*/  BSSY.RECONVERGENT B0, `(.L_x_6) ;  /* 0x000000a000007945 */ /* 0x000fe80003800200 */
        /* <DEDUP_REMOVED lines=9> */
.L_x_7:
[----:B------:R-:W-:Y:S05]  /*03d0*/  BSYNC.RECONVERGENT B0 ;  /* 0x0000000000007941 */ /* 0x000fea0003800200 */
.L_x_6:
[----:B------:R-:W3:Y:S01]  /*03e0*/  LDCU.64 UR6, c[0x0][0x888] ;  /* 0x00011100ff0677ac */ /* 0x000ee20008000a00 */
[----:B------:R-:W-:Y:S02]  /*03f0*/  UISETP.EQ.U32.AND UP1, UPT, UR4, URZ, UPT ;  /* 0x000000ff0400728c */ /* 0x000fe4000bf22070 */
[----:B------:R-:W-:Y:S02]  /*0400*/  UPLOP3.LUT UP2, UPT, UPT, UPT, UPT, 0x80, 0x8 ;  /* 0x000000000008789c */ /* 0x000fe40003f4f070 */
[----:B---3--:R-:W-:-:S04]  /*0410*/  UISETP.NE.U32.AND UP0, UPT, UR6, URZ, UPT ;  /* 0x000000ff0600728c */ /* 0x008fc8000bf05070 */
[----:B------:R-:W-:-:S04]  /*0420*/  UISETP.NE.AND.EX UP0, UPT, UR7, URZ, UPT, UP0 ;  /* 0x000000ff0700728c */ /* 0x000fc8000bf05300 */
[----:B------:R-:W-:-:S04]  /*0430*/  UISETP.EQ.OR.EX UP3, UPT, UR5, URZ, !UP0, UP1 ;  /* 0x000000ff0500728c */ /* 0x000fc8000c762710 */
[----:B------:R-:W-:-:S05]  /*0440*/  UP2UR UR53, UPR, URZ, 0x8 ;  /* 0x00000008ff357883 */ /* 0x000fca0008000000 */
[----:B------:R-:W-:Y:S07]  /*0450*/  BRA.U !UP3, `(.L_x_8) ;  /* 0x000000010b207547 */ /* 0x000fee000b800000 */
[----:B------:R-:W-:Y:S01]  /*0460*/  UISETP.NE.U32.AND UP2, UPT, UR4, URZ, UPT ;  /* 0x000000ff0400728c */ /* 0x000fe2000bf45070 */
[----:B-----5:R-:W-:Y:S01]  /*0470*/  FSETP.NEU.AND P0, PT, R49, RZ, PT ;  /* 0x000000ff3100720b */ /* 0x020fe20003f0d000 */
[----:B------:R-:W-:Y:S02]  /*0480*/  USEL UR4, URZ, 0xffffffff, UP0 ;  /* 0xffffffffff047887 */ /* 0x000fe40008000000 */
[----:B------:R-:W-:-:S10]  /*0490*/  UISETP.NE.AND.EX UP2, UPT, UR5, URZ, UPT, UP2 ;  /* 0x000000ff0500728c */ /* 0x000fd4000bf45320 */
[----:B------:R-:W-:Y:S01]  /*04a0*/  VOTEU.ANY UP1, P0 ;  /* 0x0000000000ff7886 */ /* 0x000fe20000020100 */
[----:B------:R-:W-:-:S04]  /*04b0*/  @!UP2 USEL UR4, URZ, 0xffffffff, UP1 ;  /* 0xffffffffff04a887 */ /* 0x000fc80008800000 */
[----:B------:R-:W-:-:S04]  /*04c0*/  ULOP3.LUT UR4, UR4, 0x1, URZ, 0xc0, !UPT ;  /* 0x0000000104047892 */ /* 0x000fc8000f8ec0ff */
[----:B------:R-:W-:-:S11]  /*04d0*/  UISETP.NE.U32.AND UP2, UPT, UR4, 0x1, UPT ;  /* 0x000000010400788c */ /* 0x000fd6000bf45070 */
.L_x_8:
[----:B-12---:R-:W1:Y:S01]  /*04e0*/  SHFL.IDX PT, R2, R103, RZ, 0x1f ;  /* 0x00001fff67027589 */ /* 0x006e6200000e0000 */
[----:B------:R-:W-:-:S04]  /*04f0*/  UISETP.NE.AND UP1, UPT, UR8, 0x2, UPT ;  /* 0x000000020800788c */ /* 0x000fc8000bf25270 */
[----:B------:R-:W-:Y:S01]  /*0500*/  USEL UR6, URZ, 0x1, UP1 ;  /* 0x00000001ff067887 */ /* 0x000fe20008800000 */
[----:B-1----:R-:W-:-:S13]  /*0510*/  ISETP.NE.AND P0, PT, R2, RZ, PT ;  /* 0x000000ff0200720c */ /* 0x002fda0003f05270 */
[----:B------:R-:W-:Y:S05]  /*0520*/  @P0 BRA `(.L_x_9) ;  /* 0x0000000000940947 */ /* 0x000fea0003800000 */
[----:B------:R-:W-:Y:S01]  /*0530*/  ELECT P0, URZ, PT ;  /* 0x0000000000ff782f */ /* 0x000fe20003800000 */
[----:B------:R-:W-:-:S12]  /*0540*/  BSSY.RECONVERGENT B0, `(.L_x_9) ;  /* 0x0000023000007945 */ /* 0x000fd80003800200 */
[----:B------:R-:W-:Y:S05]  /*0550*/  @!P0 BRA `(.L_x_10) ;  /* 0x0000000000848947 */ /* 0x000fea0003800000 */
[----:B------:R-:W1:Y:S01]  /*0560*/  S2UR UR5, SR_CgaCtaId ;  /* 0x00000000000579c3 */ /* 0x000e620000008800 */
[----:B------:R-:W-:Y:S01]  /*0570*/  UMOV UR7, 0x400 ;  /* 0x0000040000077882 */ /* 0x000fe20000000000 */
[----:B------:R-:W-:Y:S02]  /*0580*/  UMOV UR4, 0x1 ;  /* 0x0000000100047882 */ /* 0x000fe40000000000 */
[----:B------:R-:W-:-:S04]  /*0590*/  UIADD3 UR10, UPT, UPT, -UR4, 0x100000, URZ ;  /* 0x00100000040a7890 */ /* 0x000fc8000fffe1ff */
[----:B------:R-:W-:Y:S02]  /*05a0*/  USHF.L.U32 UR11, UR10, 0xb, URZ ;  /* 0x0000000b0a0b7899 */ /* 0x000fe400080006ff */
[----:B------:R-:W-:Y:S02]  /*05b0*/  USHF.L.U32 UR10, UR10, 0x1, URZ ;  /* 0x000000010a0a7899 */ /* 0x000fe400080006ff */
[----:B-1----:R-:W-:Y:S01]  /*05c0*/  ULEA UR5, UR5, UR7, 0x18 ;  /* 0x0000000705057291 */ /* 0x002fe2000f8ec0ff */
[----:B------:R-:W1:Y:S11]  /*05d0*/  FENCE.VIEW.ASYNC.S ;  /* 0x00000000000073c6 */ /* 0x000e760000000000 */
[----:B-1----:R1:W2:Y:S01]  /*05e0*/  SYNCS.EXCH.64 URZ, [UR5], UR10 ;  /* 0x0000000a05ff75b2 */ /* 0x0022a20008000100 */
[----:B------:R1:W3:Y:S01]  /*05f0*/  SYNCS.EXCH.64 URZ, [UR5+0x60], UR10 ;  /* 0x0000600a05ff75b2 */ /* 0x0002e20008000100 */
[----:B------:R1:W4:Y:S01]  /*0600*/  SYNCS.EXCH.64 URZ, [UR5+0x8], UR10 ;  /* 0x0000080a05ff75b2 */ /* 0x0003220008000100 */
[----:B------:R1:W1:Y:S01]  /*0610*/  SYNCS.EXCH.64 URZ, [UR5+0x68], UR10 ;  /* 0x0000680a05ff75b2 */ /* 0x0002620008000100 */
        /* <DEDUP_REMOVED lines=20> */
[----:B--2---:R-:W-:Y:S01]  /*0760*/  NOP ;  /* 0x0000000000007918 */ /* 0x004fe20000000000 */
.L_x_10:
[----:B-1----:R-:W-:Y:S05]  /*0770*/  BSYNC.RECONVERGENT B0 ;  /* 0x0000000000007941 */ /* 0x002fea0003800200 */
.L_x_9:
[----:B------:R-:W1:Y:S01]  /*0780*/  SHFL.IDX PT, R2, R103, RZ, 0x1f ;  /* 0x00001fff67027589 */ /* 0x000e6200000e0000 */
[----:B------:R-:W-:Y:S01]  /*0790*/  NOP ;  /* 0x0000000000007918 */ /* 0x000fe20000000000 */
[----:B-1----:R-:W-:-:S13]  /*07a0*/  ISETP.NE.AND P0, PT, R2, 0x1, PT ;  /* 0x000000010200780c */ /* 0x002fda0003f05270 */
[----:B------:R-:W-:Y:S05]  /*07b0*/  @P0 BRA `(.L_x_11) ;  /* 0x0000000000580947 */ /* 0x000fea0003800000 */
[----:B------:R-:W1:Y:S01]  /*07c0*/  S2UR UR7, SR_CgaCtaId ;  /* 0x00000000000779c3 */ /* 0x000e620000008800 */
[----:B------:R-:W-:Y:S01]  /*07d0*/  UMOV UR9, 0x400 ;  /* 0x0000040000097882 */ /* 0x000fe20000000000 */
[----:B------:R-:W-:Y:S01]  /*07e0*/  UMOV UR5, 0x20 ;  /* 0x0000002000057882 */ /* 0x000fe20000000000 */
[----:B------:R-:W-:Y:S01]  /*07f0*/  UMOV UR4, 0x80 ;  /* 0x0000008000047882 */ /* 0x000fe20000000000 */
[----:B------:R-:W-:-:S04]  /*0800*/  UIADD3 UR10, UPT, UPT, -UR5, 0x100000, URZ ;  /* 0x00100000050a7890 */ /* 0x000fc8000fffe1ff */
[----:B------:R-:W-:Y:S02]  /*0810*/  USHF.L.U32 UR11, UR10, 0xb, URZ ;  /* 0x0000000b0a0b7899 */ /* 0x000fe400080006ff */
[----:B------:R-:W-:Y:S02]  /*0820*/  USHF.L.U32 UR10, UR10, 0x1, URZ ;  /* 0x000000010a0a7899 */ /* 0x000fe400080006ff */
[----:B------:R-:W-:-:S04]  /*0830*/  UIADD3 UR4, UPT, UPT, -UR4, 0x100000, URZ ;  /* 0x0010000004047890 */ /* 0x000fc8000fffe1ff */
[----:B------:R-:W-:Y:S02]  /*0840*/  USHF.L.U32 UR5, UR4, 0xb, URZ ;  /* 0x0000000b04057899 */ /* 0x000fe400080006ff */
[----:B------:R-:W-:Y:S01]  /*0850*/  USHF.L.U32 UR4, UR4, 0x1, URZ ;  /* 0x0000000104047899 */ /* 0x000fe200080006ff */
[----:B------:R-:W-:Y:S01]  /*0860*/  ELECT P0, URZ, PT ;  /* 0x0000000000ff782f */ /* 0x000fe20003800000 */
[----:B-1----:R-:W-:Y:S01]  /*0870*/  ULEA UR7, UR7, UR9, 0x18 ;  /* 0x0000000907077291 */ /* 0x002fe2000f8ec0ff */
[----:B------:R-:W1:Y:S11]  /*0880*/  FENCE.VIEW.ASYNC.S ;  /* 0x00000000000073c6 */ /* 0x000e760000000000 */
[----:B-1----:R1:W2:Y:S01]  /*0890*/  SYNCS.EXCH.64 URZ, [UR7+0xc0], UR10 ;  /* 0x0000c00a07ff75b2 */ /* 0x0022a20008000100 */
[----:B------:R1:W1:Y:S01]  /*08a0*/  SYNCS.EXCH.64 URZ, [UR7+0xe0], UR4 ;  /* 0x0000e00407ff75b2 */ /* 0x0002620008000100 */
[----:B------:R1:W1:Y:S01]  /*08b0*/  SYNCS.EXCH.64 URZ, [UR7+0xc8], UR10 ;  /* 0x0000c80a07ff75b2 */ /* 0x0002620008000100 */
[----:B------:R1:W1:Y:S01]  /*08c0*/  SYNCS.EXCH.64 URZ, [UR7+0xe8], UR4 ;  /* 0x0000e80407ff75b2 */ /* 0x0002620008000100 */
[----:B------:R1:W1:Y:S01]  /*08d0*/  SYNCS.EXCH.64 URZ, [UR7+0xd0], UR10 ;  /* 0x0000d00a07ff75b2 */ /* 0x0002620008000100 */
[----:B------:R1:W1:Y:S01]  /*08e0*/  SYNCS.EXCH.64 URZ, [UR7+0xf0], UR4 ;  /* 0x0000f00407ff75b2 */ /* 0x0002620008000100 */
[----:B------:R1:W1:Y:S01]  /*08f0*/  SYNCS.EXCH.64 URZ, [UR7+0xd8], UR10 ;  /* 0x0000d80a07ff75b2 */ /* 0x0002620008000100 */
[----:B------:R1:W1:Y:S01]  /*0900*/  SYNCS.EXCH.64 URZ, [UR7+0xf8], UR4 ;  /* 0x0000f80407ff75b2 */ /* 0x0002620008000100 */
[----:B------:R-:W-:Y:S01]  /*0910*/  NOP ;  /* 0x0000000000007918 */ /* 0x000fe20000000000 */
.L_x_11:
[----:B------:R-:W3:Y:S01]  /*0920*/  SHFL.IDX PT, R2, R103, RZ, 0x1f ;  /* 0x00001fff67027589 */ /* 0x000ee200000e0000 */
[----:B------:R-:W-:Y:S01]  /*0930*/  NOP ;  /* 0x0000000000007918 */ /* 0x000fe20000000000 */
[----:B---3--:R-:W-:-:S13]  /*0940*/  ISETP.NE.AND P0, PT, R2, 0x3, PT ;  /* 0x000000030200780c */ /* 0x008fda0003f05270 */
[----:B------:R-:W-:Y:S05]  /*0950*/  @P0 BRA `(.L_x_12) ;  /* 0x0000000000300947 */ /* 0x000fea0003800000 */
[----:B-1----:R-:W1:Y:S01]  /*0960*/  S2UR UR5, SR_CgaCtaId ;  /* 0x00000000000579c3 */ /* 0x002e620000008800 */
[----:B------:R-:W-:Y:S01]  /*0970*/  UMOV UR7, 0x400 ;  /* 0x0000040000077882 */ /* 0x000fe20000000000 */
[----:B------:R-:W-:Y:S01]  /*0980*/  UMOV UR4, 0x20 ;  /* 0x0000002000047882 */ /* 0x000fe20000000000 */
[----:B------:R-:W-:Y:S01]  /*0990*/  ELECT P0, URZ, PT ;  /* 0x0000000000ff782f */ /* 0x000fe20003800000 */
[----:B------:R-:W-:-:S04]  /*09a0*/  UIADD3 UR10, UPT, UPT, -UR4, 0x100000, URZ ;  /* 0x00100000040a7890 */ /* 0x000fc8000fffe1ff */
[----:B------:R-:W-:Y:S02]  /*09b0*/  USHF.L.U32 UR11, UR10, 0xb, URZ ;  /* 0x0000000b0a0b7899 */ /* 0x000fe400080006ff */
[----:B------:R-:W-:Y:S02]  /*09c0*/  USHF.L.U32 UR10, UR10, 0x1, URZ ;  /* 0x000000010a0a7899 */ /* 0x000fe400080006ff */
[----:B-1----:R-:W-:Y:S01]  /*09d0*/  ULEA UR5, UR5, UR7, 0x18 ;  /* 0x0000000705057291 */ /* 0x002fe2000f8ec0ff */
[----:B------:R-:W1:Y:S11]  /*09e0*/  FENCE.VIEW.ASYNC.S ;  /* 0x00000000000073c6 */ /* 0x000e760000000000 */
[----:B-1----:R3:W1:Y:S01]  /*09f0*/  SYNCS.EXCH.64 URZ, [UR5+0x100], UR10 ;  /* 0x0001000a05ff75b2 */ /* 0x0026620008000100 */
[----:B------:R3:W1:Y:S02]  /*0a00*/  SYNCS.EXCH.64 URZ, [UR5+0x108], UR10 ;  /* 0x0001080a05ff75b2 */ /* 0x0006640008000100 */
[----:B---3--:R-:W-:Y:S01]  /*0a10*/  NOP ;  /* 0x0000000000007918 */ /* 0x008fe20000000000 */
.L_x_12:
[----:B------:R-:W3:Y:S01]  /*0a20*/  SHFL.IDX PT, R2, R103, RZ, 0x1f ;  /* 0x00001fff67027589 */ /* 0x000ee200000e0000 */
[----:B------:R-:W-:Y:S01]  /*0a30*/  NOP ;  /* 0x0000000000007918 */ /* 0x000fe20000000000 */
[----:B---3--:R-:W-:-:S13]  /*0a40*/  ISETP.NE.AND P0, PT, R2, 0x4, PT ;  /* 0x000000040200780c */ /* 0x008fda0003f05270 */
[----:B------:R-:W-:Y:S05]  /*0a50*/  @P0 BRA `(.L_x_13) ;  /* 0x0000000000440947 */ /* 0x000fea0003800000 */
[----:B-1----:R-:W1:Y:S01]  /*0a60*/  S2UR UR5, SR_CgaCtaId ;  /* 0x00000000000579c3 */ /* 0x002e620000008800 */
[----:B------:R-:W-:Y:S01]  /*0a70*/  UMOV UR9, 0x100 ;  /* 0x0000010000097882 */ /* 0x000fe20000000000 */
[----:B------:R-:W-:Y:S01]  /*0a80*/  UMOV UR7, 0x400 ;  /* 0x0000040000077882 */ /* 0x000fe20000000000 */
[----:B------:R-:W-:Y:S01]  /*0a90*/  USEL UR9, UR9, 0xe0, UP2 ;  /* 0x000000e009097887 */ /* 0x000fe20009000000 */
[----:B------:R-:W-:Y:S01]  /*0aa0*/  UMOV UR4, 0x1 ;  /* 0x0000000100047882 */ /* 0x000fe20000000000 */
[----:B------:R-:W-:Y:S01]  /*0ab0*/  ELECT P0, URZ, PT ;  /* 0x0000000000ff782f */ /* 0x000fe20003800000 */
[----:B------:R-:W-:-:S04]  /*0ac0*/  UIADD3 UR10, UPT, UPT, -UR4, 0x100000, URZ ;  /* 0x00100000040a7890 */ /* 0x000fc8000fffe1ff */
[----:B------:R-:W-:Y:S02]  /*0ad0*/  USHF.L.U32 UR11, UR10, 0xb, URZ ;  /* 0x0000000b0a0b7899 */ /* 0x000fe400080006ff */
[----:B------:R-:W-:Y:S02]  /*0ae0*/  USHF.L.U32 UR10, UR10, 0x1, URZ ;  /* 0x000000010a0a7899 */ /* 0x000fe400080006ff */
        /* <DEDUP_REMOVED lines=8> */
.L_x_13:
[----:B------:R-:W3:Y:S01]  /*0b70*/  SHFL.IDX PT, R2, R103, RZ, 0x1f ;  /* 0x00001fff67027589 */ /* 0x000ee200000e0000 */
[----:B------:R-:W-:Y:S01]  /*0b80*/  NOP ;  /* 0x0000000000007918 */ /* 0x000fe20000000000 */
[----:B---3--:R-:W-:-:S13]  /*0b90*/  ISETP.NE.AND P0, PT, R2, 0x5, PT ;  /* 0x000000050200780c */ /* 0x008fda0003f05270 */
[----:B------:R-:W-:Y:S05]  /*0ba0*/  @P0 BRA `(.L_x_14) ;  /* 0x0000000000480947 */ /* 0x000fea0003800000 */
[----:B-1----:R-:W1:Y:S01]  /*0bb0*/  S2UR UR7, SR_CgaCtaId ;  /* 0x00000000000779c3 */ /* 0x002e620000008800 */
        /* <DEDUP_REMOVED lines=12> */
[----:B-1----:R3:W1:Y:S01]  /*0c80*/  SYNCS.EXCH.64 URZ, [UR7+0x120], UR10 ;  /* 0x0001200a07ff75b2 */ /* 0x0026620008000100 */
[----:B------:R3:W1:Y:S01]  /*0c90*/  SYNCS.EXCH.64 URZ, [UR7+0x130], UR4 ;  /* 0x0001300407ff75b2 */ /* 0x0006620008000100 */
[----:B------:R3:W1:Y:S01]  /*0ca0*/  SYNCS.EXCH.64 URZ, [UR7+0x128], UR10 ;  /* 0x0001280a07ff75b2 */ /* 0x0006620008000100 */
[----:B------:R3:W1:Y:S02]  /*0cb0*/  SYNCS.EXCH.64 URZ, [UR7+0x138], UR4 ;  /* 0x0001380407ff75b2 */ /* 0x0006640008000100 */
[----:B---3--:R-:W-:Y:S01]  /*0cc0*/  NOP ;  /* 0x0000000000007918 */ /* 0x008fe20000000000 */
.L_x_14:
[----:B-1----:R-:W1:Y:S01]  /*0cd0*/  S2UR UR5, SR_CTAID.X ;  /* 0x00000000000579c3 */ /* 0x002e620000002500 */
[----:B------:R-:W-:-:S05]  /*0ce0*/  CS2R.32 R91, SR_CgaSize ;  /* 0x00000000005b7805 */ /* 0x000fca0000008a00 */
[----:B------:R-:W-:-:S05]  /*0cf0*/  IMAD R91, R91, -0xa0, RZ ;  /* 0xffffff605b5b7824 */ /* 0x000fca00078e02ff */
[----:B------:R-:W-:-:S14]  /*0d00*/  R2UR UR9, R91 ;  /* 0x000000005b0972ca */ /* 0x000fdc00000e0000 */
[----:B------:R-:W3:Y:S01]  /*0d10*/  LDCU UR9, c[0x0][UR9+0x2b0] ;  /* 0x00005600090977ac */ /* 0x000ee20008000800 */
[----:B------:R-:W-:Y:S01]  /*0d20*/  NOP ;  /* 0x0000000000007918 */ /* 0x000fe20000000000 */
[----:B------:R-:W-:-:S05]  /*0d30*/  CS2R.32 R91, SR_CgaSize ;  /* 0x00000000005b7805 */ /* 0x000fca0000008a00 */
[----:B------:R-:W-:-:S05]  /*0d40*/  IMAD R91, R91, -0xa0, RZ ;  /* 0xffffff605b5b7824 */ /* 0x000fca00078e02ff */
[----:B------:R-:W-:-:S14]  /*0d50*/  R2UR UR7, R91 ;  /* 0x000000005b0772ca */ /* 0x000fdc00000e0000 */
[----:B------:R-:W2:Y:S01]  /*0d60*/  LDCU UR7, c[0x0][UR7+0x2b4] ;  /* 0x00005680070777ac */ /* 0x000ea20008000800 */
[----:B------:R-:W4:Y:S08]  /*0d70*/  S2UR UR4, SR_CTAID.Y ;  /* 0x00000000000479c3 */ /* 0x000f300000002600 */
[----:B------:R-:W2:Y:S01]  /*0d80*/  LDC R10, c[0x0][0xb24] ;  /* 0x0002c900ff0a7b82 */ /* 0x000ea20000000800 */
[----:B-1----:R-:W-:-:S02]  /*0d90*/  I2FP.F32.U32 R91, UR5 ;  /* 0x00000005005b7c45 */ /* 0x002fc40008201000 */
[----:B------:R-:W-:-:S05]  /*0da0*/  CS2R.32 R3, SR_CgaSize ;  /* 0x0000000000037805 */ /* 0x000fca0000008a00 */
[----:B------:R-:W-:-:S06]  /*0db0*/  IMAD R3, R3, -0xa0, RZ ;  /* 0xffffff6003037824 */ /* 0x000fcc00078e02ff */
[----:B------:R-:W1:Y:S01]  /*0dc0*/  LDC R3, c[0x0][R3+0x2a0] ;  /* 0x0000a80003037b82 */ /* 0x000e620000000800 */
[----:B------:R-:W-:Y:S01]  /*0dd0*/  MOV R17, UR5 ;  /* 0x0000000500117c02 */ /* 0x000fe20008000f00 */
[----:B---3--:R-:W-:Y:S01]  /*0de0*/  FMUL R91, R91, UR9 ;  /* 0x000000095b5b7c20 */ /* 0x008fe20008400000 */
[----:B----4-:R-:W-:Y:S02]  /*0df0*/  I2FP.F32.U32 R90, UR4 ;  /* 0x00000004005a7c45 */ /* 0x010fe40008201000 */
[----:B------:R-:W-:-:S05]  /*0e00*/  CS2R.32 R2, SR_CgaSize ;  /* 0x0000000000027805 */ /* 0x000fca0000008a00 */
[----:B------:R-:W-:-:S06]  /*0e10*/  IMAD R2, R2, -0xa0, RZ ;  /* 0xffffff6002027824 */ /* 0x000fcc00078e02ff */
[----:B------:R-:W3:Y:S01]  /*0e20*/  LDC R2, c[0x0][R2+0x2a4] ;  /* 0x0000a90002027b82 */ /* 0x000ee20000000800 */
[----:B------:R-:W-:Y:S01]  /*0e30*/  MOV R14, UR4 ;  /* 0x00000004000e7c02 */ /* 0x000fe20008000f00 */
[----:B------:R-:W4:Y:S01]  /*0e40*/  F2I.U32.TRUNC.NTZ R91, R91 ;  /* 0x0000005b005b7305 */ /* 0x000f22000020f000 */
[----:B--2---:R-:W-:-:S05]  /*0e50*/  FMUL R90, R90, UR7 ;  /* 0x000000075a5a7c20 */ /* 0x004fca0008400000 */
[----:B------:R-:W-:Y:S01]  /*0e60*/  BAR.SYNC.DEFER_BLOCKING 0x0 ;  /* 0x0000000000007b1d */ /* 0x000fe20000010000 */
[----:B------:R-:W-:-:S05]  /*0e70*/  ISETP.GE.AND P0, PT, R10, 0x1, PT ;  /* 0x000000010a00780c */ /* 0x000fca0003f06270 */
[----:B------:R-:W2:Y:S02]  /*0e80*/  F2I.U32.TRUNC.NTZ R90, R90 ;  /* 0x0000005a005a7305 */ /* 0x000ea4000020f000 */
[----:B------:R-:W3:Y:S01]  /*0e90*/  S2UR UR57, SR_CTAID.Z ;  /* 0x00000000003979c3 */ /* 0x000ee20000002700 */
[----:B----4-:R-:W-:-:S05]  /*0ea0*/  IADD3 R91, PT, PT, -R91, RZ, RZ ;  /* 0x000000ff5b5b7210 */ /* 0x010fca0007ffe1ff */
[----:B-1----:R-:W-:Y:S01]  /*0eb0*/  IMAD R91, R3, R91, UR5 ;  /* 0x00000005035b7e24 */ /* 0x002fe2000f8e025b */
[----:B--2---:R-:W-:-:S05]  /*0ec0*/  IADD3 R90, PT, PT, -R90, RZ, RZ ;  /* 0x000000ff5a5a7210 */ /* 0x004fca0007ffe1ff */
[----:B---3--:R-:W-:Y:S01]  /*0ed0*/  IMAD R90, R2, R90, UR4 ;  /* 0x00000004025a7e24 */ /* 0x008fe2000f8e025a */
[----:B------:R-:W-:Y:S06]  /*0ee0*/  @!P0 BRA `(.L_x_15) ;  /* 0x0000000000b88947 */ /* 0x000fec0003800000 */
[----:B------:R-:W1:Y:S01]  /*0ef0*/  LDC.64 R4, c[0x0][0xb18] ;  /* 0x0002c600ff047b82 */ /* 0x000e620000000a00 */
[----:B------:R-:W-:-:S07]  /*0f00*/  ISETP.NE.AND P0, PT, R10, 0x1, PT ;  /* 0x000000010a00780c */ /* 0x000fce0003f05270 */
[----:B------:R-:W2:Y:S08]  /*0f10*/  LDC R9, c[0x0][0xb0c] ;  /* 0x0002c300ff097b82 */ /* 0x000eb00000000800 */
[----:B------:R-:W3:Y:S08]  /*0f20*/  LDC R12, c[0x0][0x370] ;  /* 0x0000dc00ff0c7b82 */ /* 0x000ef00000000800 */
[----:B------:R-:W4:Y:S01]  /*0f30*/  LDC R11, c[0x0][0x374] ;  /* 0x0000dd00ff0b7b82 */ /* 0x000f220000000800 */
[----:B-1----:R-:W-:-:S07]  /*0f40*/  ISETP.NE.AND P1, PT, R4, 0x1, PT ;  /* 0x000000010400780c */ /* 0x002fce0003f25270 */
[----:B------:R-:W3:Y:S01]  /*0f50*/  LDC.64 R6, c[0x0][0xb10] ;  /* 0x0002c400ff067b82 */ /* 0x000ee20000000a00 */
[----:B--2---:R-:W-:-:S07]  /*0f60*/  ISETP.NE.AND P2, PT, R9, 0x1, PT ;  /* 0x000000010900780c */ /* 0x004fce0003f45270 */
[----:B------:R-:W1:Y:S08]  /*0f70*/  LDC R8, c[0x0][0xb20] ;  /* 0x0002c800ff087b82 */ /* 0x000e700000000800 */
[----:B------:R-:W2:Y:S01]  /*0f80*/  LDC.64 R2, c[0x0][0xb28] ;  /* 0x0002ca00ff027b82 */ /* 0x000ea20000000a00 */
[----:B----4-:R-:W-:-:S04]  /*0f90*/  IMAD.HI.U32 R13, R11, R5, RZ ;  /* 0x000000050b0d7227 */ /* 0x010fc800078e00ff */
[----:B------:R-:W-:-:S04]  /*0fa0*/  IMAD.HI.U32 R5, R14, R5, RZ ;  /* 0x000000050e057227 */ /* 0x000fc800078e00ff */
[----:B---3--:R-:W-:-:S05]  /*0fb0*/  IMAD.HI.U32 R15, R12, R6, RZ ;  /* 0x000000060c0f7227 */ /* 0x008fca00078e00ff */
[-C--:B------:R-:W-:Y:S01]  /*0fc0*/  @P2 SHF.R.U32.HI R12, RZ, R7.reuse, R15 ;  /* 0x00000007ff0c2219 */ /* 0x080fe2000001160f */
[----:B------:R-:W-:Y:S01]  /*0fd0*/  IMAD.HI.U32 R15, R17, R6, RZ ;  /* 0x00000006110f7227 */ /* 0x000fe200078e00ff */
[-C--:B-1----:R-:W-:Y:S02]  /*0fe0*/  @P1 SHF.R.U32.HI R11, RZ, R8.reuse, R13 ;  /* 0x00000008ff0b1219 */ /* 0x082fe4000001160d */
[----:B------:R-:W-:Y:S02]  /*0ff0*/  SHF.R.U32.HI R5, RZ, R8, R5 ;  /* 0x00000008ff057219 */ /* 0x000fe40000011605 */
[----:B------:R-:W-:Y:S02]  /*1000*/  SHF.R.U32.HI R15, RZ, R7, R15 ;  /* 0x00000007ff0f7219 */ /* 0x000fe4000001160f */
[----:B------:R-:W-:Y:S01]  /*1010*/  SEL R5, R14, R5, !P1 ;  /* 0x000000050e057207 */ /* 0x000fe20004800000 */
[----:B--2---:R-:W-:Y:S01]  /*1020*/  IMAD.HI.U32 R13, R11, R2, RZ ;  /* 0x000000020b0d7227 */ /* 0x004fe200078e00ff */
[----:B------:R-:W-:-:S03]  /*1030*/  SEL R15, R17, R15, !P2 ;  /* 0x0000000f110f7207 */ /* 0x000fc60005000000 */
[----:B------:R-:W-:Y:S01]  /*1040*/  IMAD.HI.U32 R6, R12, R2, RZ ;  /* 0x000000020c067227 */ /* 0x000fe200078e00ff */
[----:B------:R-:W-:-:S04]  /*1050*/  @P0 SHF.R.U32.HI R11, RZ, R3, R13 ;  /* 0x00000003ff0b0219 */ /* 0x000fc8000001160d */
[----:B------:R-:W-:Y:S01]  /*1060*/  @P0 SHF.R.U32.HI R12, RZ, R3, R6 ;  /* 0x00000003ff0c0219 */ /* 0x000fe20000011606 */
[----:B------:R-:W-:-:S04]  /*1070*/  IMAD R11, R11, R10, RZ ;  /* 0x0000000a0b0b7224 */ /* 0x000fc800078e02ff */
[----:B------:R-:W-:Y:S01]  /*1080*/  IMAD R6, R12, R10, RZ ;  /* 0x0000000a0c067224 */ /* 0x000fe200078e02ff */
[----:B------:R-:W-:-:S04]  /*1090*/  ISETP.GE.AND P1, PT, R5, R11, PT ;  /* 0x0000000b0500720c */ /* 0x000fc80003f26270 */
[----:B------:R-:W-:Y:S01]  /*10a0*/  ISETP.GE.OR P1, PT, R15, R6, P1 ;  /* 0x000000060f00720c */ /* 0x000fe20000f26670 */
[----:B------:R-:W-:-:S05]  /*10b0*/  IMAD.HI.U32 R6, R5, R2, RZ ;  /* 0x0000000205067227 */ /* 0x000fca00078e00ff */
[----:B------:R-:W-:-:S04]  /*10c0*/  SHF.R.U32.HI R6, RZ, R3, R6 ;  /* 0x00000003ff067219 */ /* 0x000fc80000011606 */
[----:B------:R-:W-:-:S03]  /*10d0*/  SEL R6, R5, R6, !P0 ;  /* 0x0000000605067207 */ /* 0x000fc60004000000 */
[----:B------:R-:W-:Y:S01]  /*10e0*/  @!P1 IMAD.HI.U32 R7, R15, R2, RZ ;  /* 0x000000020f079227 */ /* 0x000fe200078e00ff */
[----:B------:R-:W-:-:S04]  /*10f0*/  IADD3 R2, PT, PT, -R6, RZ, RZ ;  /* 0x000000ff06027210 */ /* 0x000fc80007ffe1ff */
[----:B------:R-:W-:Y:S01]  /*1100*/  @!P1 SHF.R.U32.HI R3, RZ, R3, R7 ;  /* 0x00000003ff039219 */ /* 0x000fe20000011607 */
[----:B------:R-:W-:Y:S01]  /*1110*/  IMAD R2, R10, R2, R5 ;  /* 0x000000020a027224 */ /* 0x000fe200078e0205 */
[----:B------:R-:W-:Y:S02]  /*1120*/  IADD3 R7, PT, PT, -R5, RZ, RZ ;  /* 0x000000ff05077210 */ /* 0x000fe40007ffe1ff */
[----:B------:R-:W-:-:S03]  /*1130*/  @!P1 SEL R3, R15, R3, !P0 ;  /* 0x000000030f039207 */ /* 0x000fc60004000000 */
[----:B------:R-:W-:Y:S02]  /*1140*/  IMAD R7, R4, R7, R14 ;  /* 0x0000000704077224 */ /* 0x000fe400078e020e */
[--C-:B------:R-:W-:Y:S02]  /*1150*/  @!P1 IMAD.IADD R6, R6, 0x1, -R3.reuse ;  /* 0x0000000106069824 */ /* 0x100fe400078e0a03 */
[----:B------:R-:W-:Y:S01]  /*1160*/  @!P1 IMAD R3, R2, R12, R3 ;  /* 0x0000000c02039224 */ /* 0x000fe200078e0203 */
[----:B------:R-:W-:Y:S01]  /*1170*/  IADD3 R2, PT, PT, -R15, RZ, RZ ;  /* 0x000000ff0f027210 */ /* 0x000fe20007ffe1ff */
[----:B------:R-:W-:Y:S02]  /*1180*/  @!P1 IMAD R5, R6, R10, R15 ;  /* 0x0000000a06059224 */ /* 0x000fe400078e020f */
[----:B------:R-:W-:Y:S02]  /*1190*/  @!P1 IMAD.MOV.U32 R15, RZ, RZ, R3 ;  /* 0x000000ffff0f9224 */ /* 0x000fe400078e0003 */
[----:B------:R-:W-:-:S02]  /*11a0*/  IMAD R2, R9, R2, R17 ;  /* 0x0000000209027224 */ /* 0x000fc400078e0211 */
[----:B------:R-:W-:Y:S02]  /*11b0*/  IMAD R14, R5, R4, R7 ;  /* 0x00000004050e7224 */ /* 0x000fe400078e0207 */
[----:B------:R-:W-:Y:S02]  /*11c0*/  IMAD R17, R15, R9, R2 ;  /* 0x000000090f117224 */ /* 0x000fe400078e0202 */
.L_x_15:
[----:B------:R-:W1:Y:S01]  /*11d0*/  LDCU UR4, c[0x0][0xb30] ;  /* 0x00016600ff0477ac */ /* 0x000e620008000800 */
[----:B------:R-:W2:Y:S08]  /*11e0*/  S2UR UR45, SR_CgaCtaId ;  /* 0x00000000002d79c3 */ /* 0x000eb00000008800 */
[----:B------:R-:W3:Y:S01]  /*11f0*/  LDC R40, c[0x0][0xb24] ;  /* 0x0002c900ff287b82 */ /* 0x000ee20000000800 */
[----:B-1----:R-:W-:-:S09]  /*1200*/  UISETP.NE.AND UP1, UPT, UR4, 0x1, UPT ;  /* 0x000000010400788c */ /* 0x002fd2000bf25270 */
[----:B--2---:R-:W-:Y:S05]  /*1210*/  BRA.U UP1, `(.L_x_16) ;  /* 0x0000000101407547 */ /* 0x004fea000b800000 */
[----:B------:R-:W1:Y:S08]  /*1220*/  LDC.64 R4, c[0x0][0xb10] ;  /* 0x0002c400ff047b82 */ /* 0x000e700000000a00 */
[----:B------:R-:W2:Y:S08]  /*1230*/  LDC.64 R2, c[0x0][0xb18] ;  /* 0x0002c600ff027b82 */ /* 0x000eb00000000a00 */
[----:B------:R-:W4:Y:S08]  /*1240*/  LDC R6, c[0x0][0xb20] ;  /* 0x0002c800ff067b82 */ /* 0x000f300000000800 */
[----:B------:R-:W3:Y:S01]  /*1250*/  LDC R7, c[0x0][0xb0c] ;  /* 0x0002c300ff077b82 */ /* 0x000ee20000000800 */
[----:B-1----:R-:W-:-:S05]  /*1260*/  IMAD.HI.U32 R4, R17, R4, RZ ;  /* 0x0000000411047227 */ /* 0x002fca00078e00ff */
[----:B------:R-:W-:Y:S01]  /*1270*/  SHF.R.U32.HI R4, RZ, R5, R4 ;  /* 0x00000005ff047219 */ /* 0x000fe20000011604 */
[----:B--2---:R-:W-:Y:S01]  /*1280*/  IMAD.HI.U32 R3, R14, R3, RZ ;  /* 0x000000030e037227 */ /* 0x004fe200078e00ff */
[----:B------:R-:W-:-:S04]  /*1290*/  ISETP.NE.AND P0, PT, R2, 0x1, PT ;  /* 0x000000010200780c */ /* 0x000fc80003f05270 */
[----:B----4-:R-:W-:-:S04]  /*12a0*/  SHF.R.U32.HI R3, RZ, R6, R3 ;  /* 0x00000006ff037219 */ /* 0x010fc80000011603 */
[----:B------:R-:W-:Y:S02]  /*12b0*/  SEL R3, R14, R3, !P0 ;  /* 0x000000030e037207 */ /* 0x000fe40004000000 */
[----:B---3--:R-:W-:-:S04]  /*12c0*/  ISETP.NE.AND P1, PT, R7, 0x1, PT ;  /* 0x000000010700780c */ /* 0x008fc80003f25270 */
[----:B------:R-:W-:-:S05]  /*12d0*/  SEL R4, R17, R4, !P1 ;  /* 0x0000000411047207 */ /* 0x000fca0004800000 */
[----:B------:R-:W-:Y:S02]  /*12e0*/  IMAD.IADD R5, R3, 0x1, -R4 ;  /* 0x0000000103057824 */ /* 0x000fe400078e0a04 */
[----:B------:R-:W-:Y:S02]  /*12f0*/  IMAD.IADD R3, R4, 0x1, -R3 ;  /* 0x0000000104037824 */ /* 0x000fe400078e0a03 */
[----:B------:R-:W-:Y:S02]  /*1300*/  IMAD R17, R5, R7, R17 ;  /* 0x0000000705117224 */ /* 0x000fe400078e0211 */
[----:B------:R-:W-:-:S07]  /*1310*/  IMAD R14, R3, R2, R14 ;  /* 0x00000002030e7224 */ /* 0x000fce00078e020e */
.L_x_16:
[----:B------:R-:W-:Y:S01]  /*1320*/  BAR.SYNC.DEFER_BLOCKING 0x0 ;  /* 0x0000000000007b1d */ /* 0x000fe20000010000 */
[----:B------:R-:W-:Y:S01]  /*1330*/  UISETP.NE.AND UP1, UPT, UR8, 0x2, UPT ;  /* 0x000000020800788c */ /* 0x000fe2000bf25270 */
[----:B------:R-:W-:Y:S02]  /*1340*/  ISETP.NE.OR P5, PT, R0, 0x2, !P5 ;  /* 0x000000020000780c */ /* 0x000fe40006fa5670 */
[----:B------:R-:W-:-:S06]  /*1350*/  LOP3.LUT R2, R101, 0x1f, RZ, 0xc0, !PT ;  /* 0x0000001f65027812 */ /* 0x000fcc00078ec0ff */
[----:B------:R-:W-:Y:S05]  /*1360*/  BRA.U UP1, `(.L_x_17) ;  /* 0x0000001d011c7547 */ /* 0x000fea000b800000 */
[----:B------:R-:W1:Y:S01]  /*1370*/  LDCU UR6, c[0x0][0x388] ;  /* 0x00007100ff0677ac */ /* 0x000e620008000800 */
[----:B------:R-:W2:Y:S01]  /*1380*/  LDC R10, c[0x0][0x370] ;  /* 0x0000dc00ff0a7b82 */ /* 0x000ea20000000800 */
[----:B------:R-:W-:Y:S01]  /*1390*/  PLOP3.LUT P0, PT, PT, PT, UP2, 0x80, 0x8 ;  /* 0x000000000008781c */ /* 0x000fe20003f0f028 */
[----:B------:R-:W-:Y:S01]  /*13a0*/  IMAD.MOV.U32 R13, RZ, RZ, RZ ;  /* 0x000000ffff0d7224 */ /* 0x000fe200078e00ff */
[----:B------:R-:W4:Y:S01]  /*13b0*/  LDCU UR4, c[0x0][0x38c] ;  /* 0x00007180ff0477ac */ /* 0x000f220008000800 */
[----:B------:R-:W-:Y:S02]  /*13c0*/  ISETP.EQ.OR P4, PT, R2, RZ, P5 ;  /* 0x000000ff0200720c */ /* 0x000fe40002f82670 */
[----:B------:R-:W-:Y:S01]  /*13d0*/  PLOP3.LUT P0, PT, P0, PT, PT, 0x8, 0x80 ;  /* 0x000000000080781c */ /* 0x000fe2000070e170 */
[----:B------:R-:W3:Y:S01]  /*13e0*/  LDCU UR41, c[0x0][0x390] ;  /* 0x00007200ff2977ac */ /* 0x000ee20008000800 */
[----:B------:R-:W2:Y:S01]  /*13f0*/  LDC R0, c[0x0][0x374] ;  /* 0x0000dd00ff007b82 */ /* 0x000ea20000000800 */
[----:B------:R-:W2:Y:S01]  /*1400*/  LDCU.64 UR42, c[0x0][0x348] ;  /* 0x00006900ff2a77ac */ /* 0x000ea20008000a00 */
[----:B------:R-:W-:Y:S01]  /*1410*/  UMOV UR39, 0x1 ;  /* 0x0000000100277882 */ /* 0x000fe20000000000 */
[----:B------:R-:W-:Y:S01]  /*1420*/  UMOV UR38, URZ ;  /* 0x000000ff00267c82 */ /* 0x000fe20008000000 */
[----:B-1----:R-:W-:Y:S01]  /*1430*/  UIADD3 UR6, UPT, UPT, UR6, 0x1f, URZ ;  /* 0x0000001f06067890 */ /* 0x002fe2000fffe0ff */
[----:B------:R-:W-:Y:S01]  /*1440*/  UMOV UR28, URZ ;  /* 0x000000ff001c7c82 */ /* 0x000fe20008000000 */
[----:B------:R-:W-:-:S02]  /*1450*/  UMOV UR31, URZ ;  /* 0x000000ff001f7c82 */ /* 0x000fc40008000000 */
[----:B------:R-:W-:-:S04]  /*1460*/  USHF.R.S32.HI UR5, URZ, 0x1f, UR6 ;  /* 0x0000001fff057899 */ /* 0x000fc80008011406 */
[----:B------:R-:W-:-:S04]  /*1470*/  ULEA.HI UR5, UR5, UR6, URZ, 0x5 ;  /* 0x0000000605057291 */ /* 0x000fc8000f8f28ff */
[----:B------:R-:W-:-:S04]  /*1480*/  USHF.R.S32.HI UR5, URZ, 0x5, UR5 ;  /* 0x00000005ff057899 */ /* 0x000fc80008011405 */
[----:B----4-:R-:W-:-:S04]  /*1490*/  UIMAD UR4, UR5, UR4, URZ ;  /* 0x00000004050472a4 */ /* 0x010fc8000f8e02ff */
[----:B---3--:R-:W-:-:S04]  /*14a0*/  UIMAD UR41, UR4, UR41, URZ ;  /* 0x00000029042972a4 */ /* 0x008fc8000f8e02ff */
[----:B------:R-:W-:Y:S02]  /*14b0*/  UISETP.NE.AND UP1, UPT, UR41, URZ, UPT ;  /* 0x000000ff2900728c */ /* 0x000fe4000bf25270 */
[----:B------:R-:W-:-:S04]  /*14c0*/  UISETP.LT.U32.AND UP0, UPT, UR41, 0xc, UPT ;  /* 0x0000000c2900788c */ /* 0x000fc8000bf01070 */
[----:B------:R-:W-:-:S04]  /*14d0*/  USEL UR40, UR41, 0xc, UP0 ;  /* 0x0000000c29287887 */ /* 0x000fc80008000000 */
[----:B------:R-:W-:Y:S02]  /*14e0*/  UIADD3 UR23, UPT, UPT, UR40, -0x1, URZ ;  /* 0xffffffff28177890 */ /* 0x000fe4000fffe0ff */
[----:B------:R-:W-:Y:S02]  /*14f0*/  @!UP1 UIADD3 UR23, UPT, UPT, UR40, URZ, URZ ;  /* 0x000000ff28179290 */ /* 0x000fe4000fffe0ff */
[----:B------:R-:W-:Y:S02]  /*1500*/  UIADD3 UR40, UPT, UPT, UR41, -UR40, URZ ;  /* 0x8000002829287290 */ /* 0x000fe4000fffe0ff */
[----:B--2---:R-:W-:-:S12]  /*1510*/  UIADD3 UR23, UPT, UPT, UR23, 0x1, URZ ;  /* 0x0000000117177890 */ /* 0x004fd8000fffe0ff */
.L_x_33:
[----:B------:R-:W1:Y:S01]  /*1520*/  S2UR UR22, SR_CgaCtaId ;  /* 0x00000000001679c3 */ /* 0x000e620000008800 */
[----:B------:R-:W-:Y:S01]  /*1530*/  UMOV UR4, 0x400 ;  /* 0x0000040000047882 */ /* 0x000fe20000000000 */
[----:B------:R-:W-:Y:S01]  /*1540*/  IMAD.U32 R2, RZ, RZ, UR39 ;  /* 0x00000027ff027e24 */ /* 0x000fe2000f8e00ff */
[----:B------:R-:W-:Y:S01]  /*1550*/  UISETP.NE.AND UP0, UPT, UR41, URZ, UPT ;  /* 0x000000ff2900728c */ /* 0x000fe2000bf05270 */
[----:B------:R-:W-:Y:S01]  /*1560*/  R2UR UR34, R14 ;  /* 0x000000000e2272ca */ /* 0x000fe200000e0000 */
[----:B------:R-:W-:Y:S01]  /*1570*/  IMAD.SHL.U32 R17, R17, 0x80, RZ ;  /* 0x0000008011117824 */ /* 0x000fe200078e00ff */
[----:B------:R-:W-:Y:S01]  /*1580*/  UMOV UR30, URZ ;  /* 0x000000ff001e7c82 */ /* 0x000fe20008000000 */
[----:B------:R-:W-:Y:S01]  /*1590*/  SHF.L.U32 R2, R2, 0x1f, RZ ;  /* 0x0000001f02027819 */ /* 0x000fe200000006ff */
[----:B------:R-:W-:Y:S01]  /*15a0*/  UMOV UR37, URZ ;  /* 0x000000ff00257c82 */ /* 0x000fe20008000000 */
[----:B------:R-:W-:-:S08]  /*15b0*/  UMOV UR36, URZ ;  /* 0x000000ff00247c82 */ /* 0x000fd00008000000 */
[----:B------:R-:W-:Y:S02]  /*15c0*/  USHF.L.U32 UR34, UR34, 0x7, URZ ;  /* 0x0000000722227899 */ /* 0x000fe400080006ff */
[----:B-1----:R-:W-:-:S04]  /*15d0*/  ULEA UR22, UR22, UR4, 0x18 ;  /* 0x0000000416167291 */ /* 0x002fc8000f8ec0ff */
[----:B------:R-:W-:-:S09]  /*15e0*/  ULEA UR4, UR38, UR22, 0x3 ;  /* 0x0000001626047291 */ /* 0x000fd2000f8e18ff */
[----:B----4-:R1:W2:Y:S01]  /*15f0*/  SYNCS.PHASECHK.TRANS64.TRYWAIT P2, [UR4+0x60], R2 ;  /* 0x00006002ff0075a7 */ /* 0x0102a20008041104 */
[----:B---3--:R-:W-:Y:S05]  /*1600*/  BRA.U !UP0, `(.L_x_18) ;  /* 0x0000000508847547 */ /* 0x008fea000b800000 */
[----:B------:R-:W3:Y:S01]  /*1610*/  LDC.64 R8, c[0x0][0x480] ;  /* 0x00012000ff087b82 */ /* 0x000ee20000000a00 */
[----:B------:R-:W4:Y:S01]  /*1620*/  LDCU UR24, c[0x0][0x390] ;  /* 0x00007200ff1877ac */ /* 0x000f220008000800 */
[----:B------:R-:W2:Y:S06]  /*1630*/  LDCU UR25, c[0x0][0x38c] ;  /* 0x00007180ff1977ac */ /* 0x000eac0008000800 */
[----:B------:R-:W4:Y:S01]  /*1640*/  LDC.64 R6, c[0x0][0x488] ;  /* 0x00012200ff067b82 */ /* 0x000f220000000a00 */
[----:B------:R-:W2:Y:S01]  /*1650*/  LDCU.64 UR14, c[0x0][0x4b8] ;  /* 0x00009700ff0e77ac */ /* 0x000ea20008000a00 */
[----:B------:R-:W-:-:S02]  /*1660*/  UIADD3 UR31, UPT, UPT, UR23, UR28, URZ ;  /* 0x0000001c171f7290 */ /* 0x000fc4000fffe0ff */
[----:B------:R-:W-:-:S04]  /*1670*/  UIADD3 UR10, UPT, UPT, UR34, 0x40, URZ ;  /* 0x00000040220a7890 */ /* 0x000fc8000fffe0ff */
[----:B-1----:R-:W1:Y:S01]  /*1680*/  LDC.64 R2, c[0x0][0x490] ;  /* 0x00012400ff027b82 */ /* 0x002e620000000a00 */
[----:B------:R-:W-:Y:S01]  /*1690*/  UMOV UR30, URZ ;  /* 0x000000ff001e7c82 */ /* 0x000fe20008000000 */
[----:B------:R-:W-:Y:S01]  /*16a0*/  UMOV UR26, UR38 ;  /* 0x00000026001a7c82 */ /* 0x000fe20008000000 */
[----:B------:R-:W-:Y:S01]  /*16b0*/  UMOV UR36, URZ ;  /* 0x000000ff00247c82 */ /* 0x000fe20008000000 */
[----:B------:R-:W-:Y:S01]  /*16c0*/  UMOV UR37, URZ ;  /* 0x000000ff00257c82 */ /* 0x000fe20008000000 */
[----:B---3--:R-:W-:Y:S01]  /*16d0*/  IMAD.HI.U32 R9, R17, R9, RZ ;  /* 0x0000000911097227 */ /* 0x008fe200078e00ff */
[----:B------:R-:W-:Y:S02]  /*16e0*/  ISETP.NE.AND P1, PT, R8, 0x1, PT ;  /* 0x000000010800780c */ /* 0x000fe40003f25270 */
[----:B------:R-:W3:Y:S02]  /*16f0*/  LDC.64 R4, c[0x0][0x4b0] ;  /* 0x00012c00ff047b82 */ /* 0x000ee40000000a00 */
[----:B----4-:R-:W-:-:S04]  /*1700*/  SHF.R.U32.HI R6, RZ, R6, R9 ;  /* 0x00000006ff067219 */ /* 0x010fc80000011609 */
[----:B------:R-:W-:Y:S02]  /*1710*/  SEL R6, R17, R6, !P1 ;  /* 0x0000000611067207 */ /* 0x000fe40004800000 */
[----:B------:R-:W-:Y:S02]  /*1720*/  ISETP.NE.AND P1, PT, R7, 0x1, PT ;  /* 0x000000010700780c */ /* 0x000fe40003f25270 */
[C---:B------:R-:W-:Y:S01]  /*1730*/  R2UR UR4, R6.reuse ;  /* 0x00000000060472ca */ /* 0x040fe200000e0000 */
[----:B-1----:R-:W-:-:S04]  /*1740*/  IMAD.HI.U32 R2, R6, R2, RZ ;  /* 0x0000000206027227 */ /* 0x002fc800078e00ff */
[----:B------:R-:W-:Y:S01]  /*1750*/  IMAD.MOV R14, RZ, RZ, -R6 ;  /* 0x000000ffff0e7224 */ /* 0x000fe200078e0a06 */
[----:B------:R-:W-:-:S03]  /*1760*/  SHF.R.U32.HI R2, RZ, R3, R2 ;  /* 0x00000003ff027219 */ /* 0x000fc60000011602 */
[----:B------:R-:W-:Y:S01]  /*1770*/  IMAD R14, R8, R14, R17 ;  /* 0x0000000e080e7224 */ /* 0x000fe200078e0211 */
[----:B------:R-:W-:Y:S01]  /*1780*/  R2UR UR21, R2 ;  /* 0x00000000021572ca */ /* 0x000fe200000e0000 */
[----:B------:R-:W-:Y:S01]  /*1790*/  VOTEU.ANY UP0, P1 ;  /* 0x0000000000ff7886 */ /* 0x000fe20000800100 */
[----:B------:R-:W1:Y:S01]  /*17a0*/  LDC.64 R2, c[0x0][0x4d0] ;  /* 0x00013400ff027b82 */ /* 0x000e620000000a00 */
[----:B---3--:R-:W-:Y:S02]  /*17b0*/  R2UR UR8, R4 ;  /* 0x00000000040872ca */ /* 0x008fe400000e0000 */
[----:B------:R-:W-:Y:S02]  /*17c0*/  R2UR UR9, R14 ;  /* 0x000000000e0972ca */ /* 0x000fe400000e0000 */
[----:B------:R-:W-:-:S06]  /*17d0*/  R2UR UR6, R5 ;  /* 0x00000000050672ca */ /* 0x000fcc00000e0000 */
[----:B------:R-:W-:Y:S01]  /*17e0*/  USEL UR21, UR4, UR21, !UP0 ;  /* 0x0000001504157287 */ /* 0x000fe2000c000000 */
[----:B------:R-:W3:Y:S05]  /*17f0*/  LDCU.64 UR4, c[0x0][0x4d8] ;  /* 0x00009b00ff0477ac */ /* 0x000eea0008000a00 */
[----:B------:R-:W-:-:S04]  /*1800*/  IMAD R9, RZ, RZ, -UR21 ;  /* 0x80000015ff097e24 */ /* 0x000fc8000f8e02ff */
[----:B------:R-:W-:Y:S01]  /*1810*/  IMAD R9, R7, R9, R6 ;  /* 0x0000000907097224 */ /* 0x000fe200078e0206 */
[----:B-1----:R-:W-:-:S04]  /*1820*/  R2UR UR19, R2 ;  /* 0x00000000021372ca */ /* 0x002fc800000e0000 */
[----:B------:R-:W-:Y:S02]  /*1830*/  R2UR UR7, R9 ;  /* 0x00000000090772ca */ /* 0x000fe400000e0000 */
[----:B------:R-:W-:-:S07]  /*1840*/  R2UR UR20, R3 ;  /* 0x00000000031472ca */ /* 0x000fce00000e0000 */
[----:B------:R-:W-:-:S06]  /*1850*/  UIMAD UR19, UR9, UR8, UR19 ;  /* 0x00000008091372a4 */ /* 0x000fcc000f8e0213 */
[----:B--23--:R-:W-:-:S12]  /*1860*/  UIMAD UR20, UR7, UR6, UR20 ;  /* 0x00000006071472a4 */ /* 0x00cfd8000f8e0214 */
.L_x_23:
[----:B--2---:R-:W-:Y:S01]  /*1870*/  @!P5 MOV R3, 0x4000 ;  /* 0x000040000003d802 */ /* 0x004fe20000000f00 */
[----:B------:R-:W-:Y:S01]  /*1880*/  ULEA UR17, UR26, UR22, 0x3 ;  /* 0x000000161a117291 */ /* 0x000fe2000f8e18ff */
[----:B----4-:R-:W-:Y:S11]  /*1890*/  @P2 BRA `(.L_x_19) ;  /* 0x0000000000102947 */ /* 0x010ff60003800000 */
[----:B------:R-:W-:Y:S04]  /*18a0*/  MOV R4, UR39 ;  /* 0x0000002700047c02 */ /* 0x000fe80008000f00 */
[----:B------:R-:W-:Y:S04]  /*18b0*/  SHF.L.U32 R4, R4, 0x1f, RZ ;  /* 0x0000001f04047819 */ /* 0x000fe800000006ff */
[----:B------:R-:W1:Y:S02]  /*18c0*/  SYNCS.PHASECHK.TRANS64.TRYWAIT P1, [UR17+0x60], R4 ;  /* 0x00006004ff0075a7 */ /* 0x000e640008021111 */
[----:B-1----:R-:W-:Y:S05]  /*18d0*/  @!P1 BRA `(.L_x_20) ;  /* 0x0000007c00209947 */ /* 0x002fea0003800000 */
.L_x_19:
[----:B------:R2:W-:Y:S01]  /*18e0*/  @!P5 SYNCS.ARRIVE.TRANS64 RZ, [UR17], R3 ;  /* 0x00000003ffffd9a7 */ /* 0x0005e20008000011 */
[----:B------:R-:W-:Y:S04]  /*18f0*/  BSSY.RECONVERGENT B0, `(.L_x_21) ;  /* 0x0000003000007945 */ /* 0x000fe80003800200 */
[----:B------:R-:W-:Y:S05]  /*1900*/  @P4 BRA `(.L_x_22) ;  /* 0x0000000000044947 */ /* 0x000fea0003800000 */
[----:B------:R-:W-:Y:S05]  /*1910*/  BPT.TRAP 0x1 ;  /* 0x000000040000795c */ /* 0x000fea0000300000 */
.L_x_22:
[----:B------:R-:W-:Y:S05]  /*1920*/  BSYNC.RECONVERGENT B0 ;  /* 0x0000000000007941 */ /* 0x000fea0003800200 */
.L_x_21:
[----:B------:R-:W-:Y:S02]  /*1930*/  UIADD3 UR38, UPT, UPT, UR26, 0x1, URZ ;  /* 0x000000011a267890 */ /* 0x000fe4000fffe0ff */
[----:B------:R-:W-:Y:S02]  /*1940*/  UIMAD UR7, UR36, UR14, UR4 ;  /* 0x0000000e240772a4 */ /* 0x000fe4000f8e0204 */
[----:B------:R-:W-:Y:S02]  /*1950*/  UISETP.NE.AND UP0, UPT, UR38, 0xc, UPT ;  /* 0x0000000c2600788c */ /* 0x000fe4000bf05270 */
[----:B------:R-:W-:Y:S02]  /*1960*/  UIMAD UR6, UR37, UR15, UR5 ;  /* 0x0000000f250672a4 */ /* 0x000fe4000f8e0205 */
[----:B------:R-:W-:Y:S02]  /*1970*/  USEL UR8, URZ, 0x1, UP0 ;  /* 0x00000001ff087887 */ /* 0x000fe40008000000 */
[----:B------:R-:W-:Y:S02]  /*1980*/  USEL UR38, UR38, URZ, UP0 ;  /* 0x000000ff26267287 */ /* 0x000fe40008000000 */
[----:B------:R-:W-:Y:S02]  /*1990*/  ULOP3.LUT UR39, UR39, UR8, URZ, 0x3c, !UPT ;  /* 0x0000000827277292 */ /* 0x000fe4000f8e3cff */
[----:B------:R-:W-:Y:S02]  /*19a0*/  ULEA UR8, UR38, UR22, 0x3 ;  /* 0x0000001626087291 */ /* 0x000fe4000f8e18ff */
[----:B------:R-:W-:Y:S02]  /*19b0*/  UIADD3 UR48, UP1, UPT, UR42, 0x80, URZ ;  /* 0x000000802a307890 */ /* 0x000fe4000ff3e0ff */
[----:B------:R-:W-:Y:S01]  /*19c0*/  UPRMT UR29, UR7, 0x40, UR6 ;  /* 0x00000040071d7896 */ /* 0x000fe20008000006 */
[----:B-1----:R-:W-:Y:S01]  /*19d0*/  MOV R2, UR39 ;  /* 0x0000002700027c02 */ /* 0x002fe20008000f00 */
[----:B------:R-:W-:Y:S02]  /*19e0*/  USHF.L.U32 UR18, UR30, 0x5, URZ ;  /* 0x000000051e127899 */ /* 0x000fe400080006ff */
[----:B------:R-:W-:Y:S01]  /*19f0*/  UIADD3.X UR49, UPT, UPT, URZ, UR43, URZ, UP1, !UPT ;  /* 0x0000002bff317290 */ /* 0x000fe20008ffe4ff */
[----:B------:R-:W-:Y:S01]  /*1a00*/  SHF.L.U32 R2, R2, 0x1f, RZ ;  /* 0x0000001f02027819 */ /* 0x000fe200000006ff */
[----:B------:R-:W-:Y:S02]  /*1a10*/  UPRMT UR50, UR29, 0x5410, URZ ;  /* 0x000054101d327896 */ /* 0x000fe400080000ff */
[----:B------:R-:W-:Y:S01]  /*1a20*/  UIADD3 UR46, UP0, UPT, UR42, 0x180, URZ ;  /* 0x000001802a2e7890 */ /* 0x000fe2000ff1e0ff */
[----:B------:R3:W4:Y:S01]  /*1a30*/  SYNCS.PHASECHK.TRANS64.TRYWAIT P2, [UR8+0x60], R2 ;  /* 0x00006002ff0075a7 */ /* 0x0007220008041108 */
[----:B------:R-:W-:Y:S02]  /*1a40*/  ULEA UR8, UR26, UR22, 0xd ;  /* 0x000000161a087291 */ /* 0x000fe4000f8e68ff */
[----:B------:R-:W-:Y:S02]  /*1a50*/  UIADD3.X UR47, UPT, UPT, URZ, UR43, URZ, UP0, !UPT ;  /* 0x0000002bff2f7290 */ /* 0x000fe400087fe4ff */
[----:B------:R-:W-:Y:S02]  /*1a60*/  UIADD3 UR16, UPT, UPT, UR8, 0x8400, URZ ;  /* 0x0000840008107890 */ /* 0x000fe4000fffe0ff */
[----:B------:R-:W-:Y:S02]  /*1a70*/  UIADD3 UR32, UPT, UPT, UR8, 0x20400, URZ ;  /* 0x0002040008207890 */ /* 0x000fe4000fffe0ff */
[----:B------:R-:W-:Y:S02]  /*1a80*/  UIADD3 UR27, UPT, UPT, UR36, 0x1, URZ ;  /* 0x00000001241b7890 */ /* 0x000fe4000fffe0ff */
[----:B------:R-:W-:Y:S02]  /*1a90*/  UIADD3 UR8, UPT, UPT, UR8, 0x21400, URZ ;  /* 0x0002140008087890 */ /* 0x000fe4000fffe0ff */
[----:B------:R-:W-:Y:S01]  /*1aa0*/  UISETP.NE.AND UP2, UPT, UR27, UR25, UPT ;  /* 0x000000191b00728c */ /* 0x000fe2000bf45270 */
[----:B------:R-:W-:Y:S01]  /*1ab0*/  UTMALDG.4D.IM2COL [UR16], [UR48], UR50 ;  /* 0x00000010300073b4 */ /* 0x000fe20008058032 */
[----:B------:R-:W-:Y:S02]  /*1ac0*/  UIADD3 UR26, UPT, UPT, UR37, 0x1, URZ ;  /* 0x00000001251a7890 */ /* 0x000fe4000fffe0ff */
[----:B------:R-:W-:Y:S02]  /*1ad0*/  UIADD3 UR28, UPT, UPT, UR28, 0x1, URZ ;  /* 0x000000011c1c7890 */ /* 0x000fe4000fffe0ff */
[----:B------:R-:W-:Y:S01]  /*1ae0*/  UIADD3 UR29, UPT, UPT, UR30, 0x1, URZ ;  /* 0x000000011e1d7890 */ /* 0x000fe2000fffe0ff */
[----:B------:R-:W-:Y:S01]  /*1af0*/  UMOV UR44, 0x0 ;  /* 0x00000000002c7882 */ /* 0x000fe20000000000 */
[----:B------:R-:W-:Y:S01]  /*1b00*/  UMOV UR45, 0x10000000 ;  /* 0x10000000002d7882 */ /* 0x000fe20000000000 */
[----:B------:R-:W-:Y:S02]  /*1b10*/  UMOV UR33, UR17 ;  /* 0x0000001100217c82 */ /* 0x000fe40008000000 */
[----:B------:R-:W-:Y:S01]  /*1b20*/  @UP2 UIADD3 UR26, UPT, UPT, UR37, URZ, URZ ;  /* 0x000000ff251a2290 */ /* 0x000fe2000fffe0ff */
[----:B------:R-:W-:Y:S01]  /*1b30*/  UMOV UR35, UR18 ;  /* 0x0000001200237c82 */ /* 0x000fe20008000000 */
[----:B------:R-:W-:Y:S01]  /*1b40*/  UMOV UR12, UR36 ;  /* 0x00000024000c7c82 */ /* 0x000fe20008000000 */
[----:B------:R1:W-:Y:S01]  /*1b50*/  UTMALDG.4D [UR32], [UR46], desc[UR44] ;  /* 0x00002c202e0075b4 */ /* 0x0003e20008019000 */
[----:B------:R-:W-:Y:S01]  /*1b60*/  UISETP.NE.AND UP0, UPT, UR26, UR24, UPT ;  /* 0x000000181a00728c */ /* 0x000fe2000bf05270 */
[----:B------:R-:W-:Y:S01]  /*1b70*/  UMOV UR13, UR37 ;  /* 0x00000025000d7c82 */ /* 0x000fe20008000000 */
[----:B------:R-:W-:Y:S01]  /*1b80*/  UMOV UR9, UR17 ;  /* 0x0000001100097c82 */ /* 0x000fe20008000000 */
[----:B------:R-:W-:Y:S02]  /*1b90*/  UMOV UR11, UR18 ;  /* 0x00000012000b7c82 */ /* 0x000fe40008000000 */
[----:B------:R3:W-:Y:S06]  /*1ba0*/  UTMALDG.4D [UR8], [UR46], desc[UR44] ;  /* 0x00002c082e0075b4 */ /* 0x0007ec0008019000 */
[----:B------:R-:W-:Y:S07]  /*1bb0*/  @UP0 UIADD3 UR29, UPT, UPT, UR30, URZ, URZ ;  /* 0x000000ff1e1d0290 */ /* 0x000fee000fffe0ff */
[----:B------:R-:W-:Y:S01]  /*1bc0*/  UMOV UR30, UR29 ;  /* 0x0000001d001e7c82 */ /* 0x000fe20008000000 */
[----:B-1----:R-:W-:Y:S02]  /*1bd0*/  USEL UR37, UR26, URZ, UP0 ;  /* 0x000000ff1a257287 */ /* 0x002fe40008000000 */
[----:B------:R-:W-:Y:S02]  /*1be0*/  UISETP.NE.AND UP0, UPT, UR28, UR31, UPT ;  /* 0x0000001f1c00728c */ /* 0x000fe4000bf05270 */
[----:B------:R-:W-:Y:S01]  /*1bf0*/  USEL UR36, UR27, URZ, UP2 ;  /* 0x000000ff1b247287 */ /* 0x000fe20009000000 */
[----:B------:R-:W-:Y:S06]  /*1c00*/  UMOV UR26, UR38 ;  /* 0x00000026001a7c82 */ /* 0x000fec0008000000 */
[----:B---3--:R-:W-:Y:S05]  /*1c10*/  BRA.U UP0, `(.L_x_23) ;  /* 0xfffffffd00147547 */ /* 0x008fea000b83ffff */
.L_x_18:
[----:B------:R-:W-:Y:S01]  /*1c20*/  ULEA UR4, UR38, UR22, 0x3 ;  /* 0x0000001626047291 */ /* 0x000fe2000f8e18ff */
[----:B-1----:R-:W-:Y:S01]  /*1c30*/  MOV R2, UR39 ;  /* 0x0000002700027c02 */ /* 0x002fe20008000f00 */
[----:B------:R-:W-:Y:S01]  /*1c40*/  @!P0 SYNCS.ARRIVE.TRANS64.A1T0 RZ, [UR22+0x108], RZ ;  /* 0x000108ffffff89a7 */ /* 0x000fe20008100016 */
[----:B------:R-:W-:Y:S02]  /*1c50*/  UISETP.GE.AND UP0, UPT, UR40, 0x1, UPT ;  /* 0x000000012800788c */ /* 0x000fe4000bf06270 */
[----:B------:R-:W-:-:S04]  /*1c60*/  SHF.L.U32 R2, R2, 0x1f, RZ ;  /* 0x0000001f02027819 */ /* 0x000fc800000006ff */
[----:B------:R1:W3:Y:S03]  /*1c70*/  SYNCS.PHASECHK.TRANS64.TRYWAIT P1, [UR4+0x60], R2 ;  /* 0x00006002ff0075a7 */ /* 0x0002e60008021104 */
[----:B------:R-:W-:Y:S05]  /*1c80*/  BRA.U !UP0, `(.L_x_24) ;  /* 0x00000005088c7547 */ /* 0x000fea000b800000 */
[----:B------:R-:W4:Y:S01]  /*1c90*/  LDC.64 R8, c[0x0][0x480] ;  /* 0x00012000ff087b82 */ /* 0x000f220000000a00 */
[----:B------:R-:W3:Y:S01]  /*1ca0*/  LDCU UR33, c[0x0][0x390] ;  /* 0x00007200ff2177ac */ /* 0x000ee20008000800 */
[----:B------:R-:W3:Y:S06]  /*1cb0*/  LDCU UR35, c[0x0][0x38c] ;  /* 0x00007180ff2377ac */ /* 0x000eec0008000800 */
[----:B------:R-:W4:Y:S01]  /*1cc0*/  LDC.64 R6, c[0x0][0x488] ;  /* 0x00012200ff067b82 */ /* 0x000f220000000a00 */
[----:B------:R-:W3:Y:S01]  /*1cd0*/  LDCU.64 UR14, c[0x0][0x4b8] ;  /* 0x00009700ff0e77ac */ /* 0x000ee20008000a00 */
[----:B------:R-:W-:-:S02]  /*1ce0*/  UIADD3 UR31, UPT, UPT, UR40, UR31, URZ ;  /* 0x0000001f281f7290 */ /* 0x000fc4000fffe0ff */
[----:B------:R-:W-:-:S04]  /*1cf0*/  UIADD3 UR10, UPT, UPT, UR34, 0x40, URZ ;  /* 0x00000040220a7890 */ /* 0x000fc8000fffe0ff */
[----:B-12---:R-:W1:Y:S01]  /*1d00*/  LDC.64 R2, c[0x0][0x490] ;  /* 0x00012400ff027b82 */ /* 0x006e620000000a00 */
[----:B------:R-:W-:Y:S01]  /*1d10*/  UMOV UR46, UR40 ;  /* 0x00000028002e7c82 */ /* 0x000fe20008000000 */
[----:B------:R-:W-:Y:S01]  /*1d20*/  UMOV UR24, UR38 ;  /* 0x0000002600187c82 */ /* 0x000fe20008000000 */
[----:B----4-:R-:W-:Y:S01]  /*1d30*/  IMAD.HI.U32 R9, R17, R9, RZ ;  /* 0x0000000911097227 */ /* 0x010fe200078e00ff */
[----:B------:R-:W-:-:S04]  /*1d40*/  ISETP.NE.AND P0, PT, R8, 0x1, PT ;  /* 0x000000010800780c */ /* 0x000fc80003f05270 */
[----:B------:R-:W2:Y:S01]  /*1d50*/  LDC.64 R4, c[0x0][0x4b0] ;  /* 0x00012c00ff047b82 */ /* 0x000ea20000000a00 */
[----:B------:R-:W-:-:S04]  /*1d60*/  SHF.R.U32.HI R6, RZ, R6, R9 ;  /* 0x00000006ff067219 */ /* 0x000fc80000011609 */
        /* <DEDUP_REMOVED lines=10> */
[----:B--2---:R-:W-:Y:S02]  /*1e10*/  R2UR UR8, R4 ;  /* 0x00000000040872ca */ /* 0x004fe400000e0000 */
[----:B------:R-:W-:Y:S02]  /*1e20*/  R2UR UR9, R9 ;  /* 0x00000000090972ca */ /* 0x000fe400000e0000 */
[----:B------:R-:W-:-:S06]  /*1e30*/  R2UR UR6, R5 ;  /* 0x00000000050672ca */ /* 0x000fcc00000e0000 */
[----:B------:R-:W-:Y:S01]  /*1e40*/  USEL UR29, UR4, UR29, !UP0 ;  /* 0x0000001d041d7287 */ /* 0x000fe2000c000000 */
[----:B------:R-:W2:Y:S05]  /*1e50*/  LDCU.64 UR4, c[0x0][0x4d8] ;  /* 0x00009b00ff0477ac */ /* 0x000eaa0008000a00 */
[----:B------:R-:W-:-:S04]  /*1e60*/  IMAD R14, RZ, RZ, -UR29 ;  /* 0x8000001dff0e7e24 */ /* 0x000fc8000f8e02ff */
[----:B------:R-:W-:Y:S01]  /*1e70*/  IMAD R14, R7, R14, R6 ;  /* 0x0000000e070e7224 */ /* 0x000fe200078e0206 */
[----:B-1----:R-:W-:-:S04]  /*1e80*/  R2UR UR27, R2 ;  /* 0x00000000021b72ca */ /* 0x002fc800000e0000 */
[----:B------:R-:W-:Y:S02]  /*1e90*/  R2UR UR7, R14 ;  /* 0x000000000e0772ca */ /* 0x000fe400000e0000 */
[----:B------:R-:W-:-:S07]  /*1ea0*/  R2UR UR28, R3 ;  /* 0x00000000031c72ca */ /* 0x000fce00000e0000 */
[----:B------:R-:W-:-:S06]  /*1eb0*/  UIMAD UR27, UR9, UR8, UR27 ;  /* 0x00000008091b72a4 */ /* 0x000fcc000f8e021b */
[----:B--23--:R-:W-:-:S12]  /*1ec0*/  UIMAD UR28, UR7, UR6, UR28 ;  /* 0x00000006071c72a4 */ /* 0x00cfd8000f8e021c */
.L_x_29:
[----:B--2---:R-:W-:Y:S01]  /*1ed0*/  @!P5 MOV R3, 0x4000 ;  /* 0x000040000003d802 */ /* 0x004fe20000000f00 */
[----:B------:R-:W-:Y:S01]  /*1ee0*/  ULEA UR25, UR24, UR22, 0x3 ;  /* 0x0000001618197291 */ /* 0x000fe2000f8e18ff */
[----:B---3--:R-:W-:Y:S11]  /*1ef0*/  @P1 BRA `(.L_x_25) ;  /* 0x0000000000101947 */ /* 0x008ff60003800000 */
[----:B------:R-:W-:Y:S04]  /*1f00*/  MOV R4, UR39 ;  /* 0x0000002700047c02 */ /* 0x000fe80008000f00 */
[----:B------:R-:W-:Y:S04]  /*1f10*/  SHF.L.U32 R4, R4, 0x1f, RZ ;  /* 0x0000001f04047819 */ /* 0x000fe800000006ff */
[----:B------:R-:W1:Y:S02]  /*1f20*/  SYNCS.PHASECHK.TRANS64.TRYWAIT P0, [UR25+0x60], R4 ;  /* 0x00006004ff0075a7 */ /* 0x000e640008001119 */
[----:B-1----:R-:W-:Y:S05]  /*1f30*/  @!P0 BRA `(.L_x_26) ;  /* 0x0000007400a08947 */ /* 0x002fea0003800000 */
.L_x_25:
[----:B------:R2:W-:Y:S01]  /*1f40*/  @!P5 SYNCS.ARRIVE.TRANS64 RZ, [UR25], R3 ;  /* 0x00000003ffffd9a7 */ /* 0x0005e20008000019 */
[----:B------:R-:W-:Y:S04]  /*1f50*/  BSSY.RECONVERGENT B0, `(.L_x_27) ;  /* 0x0000003000007945 */ /* 0x000fe80003800200 */
[----:B------:R-:W-:Y:S05]  /*1f60*/  @P4 BRA `(.L_x_28) ;  /* 0x0000000000044947 */ /* 0x000fea0003800000 */
[----:B------:R-:W-:Y:S05]  /*1f70*/  BPT.TRAP 0x1 ;  /* 0x000000040000795c */ /* 0x000fea0000300000 */
.L_x_28:
[----:B------:R-:W-:Y:S05]  /*1f80*/  BSYNC.RECONVERGENT B0 ;  /* 0x0000000000007941 */ /* 0x000fea0003800200 */
.L_x_27:
        /* <DEDUP_REMOVED lines=15> */
[----:B------:R-:W-:Y:S01]  /*2080*/  UIADD3 UR45, UPT, UPT, UR36, 0x1, URZ ;  /* 0x00000001242d7890 */ /* 0x000fe2000fffe0ff */
[----:B------:R1:W3:Y:S01]  /*2090*/  SYNCS.PHASECHK.TRANS64.TRYWAIT P1, [UR8+0x60], R2 ;  /* 0x00006002ff0075a7 */ /* 0x0002e20008021108 */
[----:B------:R-:W-:Y:S02]  /*20a0*/  ULEA UR8, UR24, UR22, 0xd ;  /* 0x0000001618087291 */ /* 0x000fe4000f8e68ff */
[----:B------:R-:W-:Y:S02]  /*20b0*/  UIADD3 UR50, UP0, UPT, UR42, 0x180, URZ ;  /* 0x000001802a327890 */ /* 0x000fe4000ff1e0ff */
[----:B------:R-:W-:Y:S02]  /*20c0*/  UIADD3 UR24, UPT, UPT, UR8, 0x8400, URZ ;  /* 0x0000840008187890 */ /* 0x000fe4000fffe0ff */
[----:B------:R-:W-:Y:S02]  /*20d0*/  UISETP.NE.AND UP1, UPT, UR45, UR35, UPT ;  /* 0x000000232d00728c */ /* 0x000fe4000bf25270 */
[----:B------:R-:W-:Y:S02]  /*20e0*/  UIADD3.X UR51, UPT, UPT, URZ, UR43, URZ, UP0, !UPT ;  /* 0x0000002bff337290 */ /* 0x000fe400087fe4ff */
[----:B------:R-:W-:Y:S02]  /*20f0*/  UIADD3 UR16, UPT, UPT, UR8, 0x20400, URZ ;  /* 0x0002040008107890 */ /* 0x000fe4000fffe0ff */
[----:B------:R-:W-:Y:S01]  /*2100*/  UIADD3 UR8, UPT, UPT, UR8, 0x21400, URZ ;  /* 0x0002140008087890 */ /* 0x000fe2000fffe0ff */
[----:B------:R4:W-:Y:S01]  /*2110*/  UTMALDG.4D.IM2COL [UR24], [UR52], UR54 ;  /* 0x00000018340073b4 */ /* 0x0009e20008058036 */
[----:B------:R-:W-:Y:S02]  /*2120*/  UIADD3 UR44, UPT, UPT, UR37, 0x1, URZ ;  /* 0x00000001252c7890 */ /* 0x000fe4000fffe0ff */
[----:B------:R-:W-:Y:S02]  /*2130*/  UIADD3 UR47, UPT, UPT, UR30, 0x1, URZ ;  /* 0x000000011e2f7890 */ /* 0x000fe4000fffe0ff */
[----:B------:R-:W-:Y:S02]  /*2140*/  @UP1 UIADD3 UR44, UPT, UPT, UR37, URZ, URZ ;  /* 0x000000ff252c1290 */ /* 0x000fe4000fffe0ff */
[----:B------:R-:W-:Y:S02]  /*2150*/  UIADD3 UR55, UPT, UPT, UR46, -0x1, URZ ;  /* 0xffffffff2e377890 */ /* 0x000fe4000fffe0ff */
[----:B------:R-:W-:Y:S01]  /*2160*/  UISETP.NE.AND UP0, UPT, UR44, UR33, UPT ;  /* 0x000000212c00728c */ /* 0x000fe2000bf05270 */
[----:B------:R-:W-:Y:S01]  /*2170*/  UMOV UR48, 0x0 ;  /* 0x0000000000307882 */ /* 0x000fe20000000000 */
[----:B------:R-:W-:Y:S01]  /*2180*/  UMOV UR49, 0x10000000 ;  /* 0x1000000000317882 */ /* 0x000fe20000000000 */
[----:B------:R-:W-:Y:S01]  /*2190*/  UMOV UR17, UR25 ;  /* 0x0000001900117c82 */ /* 0x000fe20008000000 */
[----:B------:R-:W-:Y:S01]  /*21a0*/  UMOV UR18, UR34 ;  /* 0x0000002200127c82 */ /* 0x000fe20008000000 */
[----:B------:R-:W-:Y:S01]  /*21b0*/  UMOV UR20, UR36 ;  /* 0x0000002400147c82 */ /* 0x000fe20008000000 */
[----:B------:R-:W-:Y:S01]  /*21c0*/  UMOV UR21, UR37 ;  /* 0x0000002500157c82 */ /* 0x000fe20008000000 */
[----:B------:R-:W-:Y:S01]  /*21d0*/  UMOV UR19, UR26 ;  /* 0x0000001a00137c82 */ /* 0x000fe20008000000 */
[----:B------:R-:W-:Y:S01]  /*21e0*/  UMOV UR12, UR36 ;  /* 0x00000024000c7c82 */ /* 0x000fe20008000000 */
[----:B------:R1:W-:Y:S02]  /*21f0*/  UTMALDG.4D [UR16], [UR50], desc[UR48] ;  /* 0x00003010320075b4 */ /* 0x0003e40008019000 */
[----:B------:R-:W-:Y:S02]  /*2200*/  @UP0 UIADD3 UR47, UPT, UPT, UR30, URZ, URZ ;  /* 0x000000ff1e2f0290 */ /* 0x000fe4000fffe0ff */
[----:B------:R-:W-:Y:S01]  /*2210*/  USEL UR36, UR45, URZ, UP1 ;  /* 0x000000ff2d247287 */ /* 0x000fe20008800000 */
[----:B------:R-:W-:Y:S01]  /*2220*/  UMOV UR13, UR37 ;  /* 0x00000025000d7c82 */ /* 0x000fe20008000000 */
[----:B------:R-:W-:Y:S01]  /*2230*/  USEL UR37, UR44, URZ, UP0 ;  /* 0x000000ff2c257287 */ /* 0x000fe20008000000 */
[----:B------:R-:W-:Y:S01]  /*2240*/  UMOV UR9, UR25 ;  /* 0x0000001900097c82 */ /* 0x000fe20008000000 */
[----:B------:R-:W-:Y:S01]  /*2250*/  UMOV UR11, UR26 ;  /* 0x0000001a000b7c82 */ /* 0x000fe20008000000 */
[----:B------:R-:W-:Y:S01]  /*2260*/  UISETP.GT.U32.AND UP0, UPT, UR46, 0x1, UPT ;  /* 0x000000012e00788c */ /* 0x000fe2000bf04070 */
[----:B------:R1:W-:Y:S01]  /*2270*/  UTMALDG.4D [UR8], [UR50], desc[UR48] ;  /* 0x00003008320075b4 */ /* 0x0003e20008019000 */
[----:B------:R-:W-:Y:S01]  /*2280*/  UMOV UR30, UR47 ;  /* 0x0000002f001e7c82 */ /* 0x000fe20008000000 */
[----:B------:R-:W-:Y:S01]  /*2290*/  UMOV UR46, UR55 ;  /* 0x00000037002e7c82 */ /* 0x000fe20008000000 */
[----:B----4-:R-:W-:Y:S05]  /*22a0*/  UMOV UR24, UR38 ;  /* 0x0000002600187c82 */ /* 0x010fea0008000000 */
[----:B-1----:R-:W-:Y:S05]  /*22b0*/  BRA.U UP0, `(.L_x_29) ;  /* 0xfffffffd00047547 */ /* 0x002fea000b83ffff */
.L_x_24:
[----:B--2---:R-:W-:Y:S01]  /*22c0*/  SHF.L.U32 R3, R13, 0x1f, RZ ;  /* 0x0000001f0d037819 */ /* 0x004fe200000006ff */
[----:B------:R-:W-:-:S03]  /*22d0*/  NOP ;  /* 0x0000000000007918 */ /* 0x000fc60000000000 */
[----:B------:R-:W2:Y:S02]  /*22e0*/  SYNCS.PHASECHK.TRANS64.TRYWAIT P0, [UR22+0x110], R3 ;  /* 0x00011003ff0075a7 */ /* 0x000ea40008001116 */
[----:B--2---:R-:W-:Y:S05]  /*22f0*/  @!P0 BRA `(.L_x_30) ;  /* 0x0000007000c88947 */ /* 0x004fea0003800000 */
.L_x_135:
[----:B------:R-:W2:Y:S01]  /*2300*/  LDS.128 R4, [UR22+0x150] ;  /* 0x00015016ff047984 */ /* 0x000ea20008000c00 */
[----:B------:R-:W-:Y:S01]  /*2310*/  UIADD3 UR4, UPT, UPT, UR22, 0x118, URZ ;  /* 0x0000011816047890 */ /* 0x000fe2000fffe0ff */
[----:B------:R-:W-:Y:S01]  /*2320*/  ISETP.GE.AND P0, PT, R40, 0x1, PT ;  /* 0x000000012800780c */ /* 0x000fe20003f06270 */
[----:B------:R-:W-:Y:S01]  /*2330*/  @!PT LDS RZ, [RZ] ;  /* 0x00000000fffff984 */ /* 0x000fe20000000800 */
[----:B------:R-:W-:Y:S01]  /*2340*/  @!PT LDS RZ, [RZ] ;  /* 0x00000000fffff984 */ /* 0x000fe20000000800 */
[----:B------:R-:W-:Y:S01]  /*2350*/  @!PT LDS RZ, [RZ] ;  /* 0x00000000fffff984 */ /* 0x000fe20000000800 */
[----:B------:R-:W-:Y:S01]  /*2360*/  @!PT LDS RZ, [RZ] ;  /* 0x00000000fffff984 */ /* 0x000fe20000000800 */
[----:B------:R1:W-:Y:S06]  /*2370*/  MEMBAR.ALL.CTA ;  /* 0x0000000000007992 */ /* 0x0003ec0000008000 */
[----:B-1----:R-:W1:Y:S01]  /*2380*/  FENCE.VIEW.ASYNC.S ;  /* 0x00000000000073c6 */ /* 0x002e620000000000 */
[----:B------:R-:W-:-:S09]  /*2390*/  UPRMT UR4, URZ, 0x654, UR4 ;  /* 0x00000654ff047896 */ /* 0x000fd20008000004 */
[----:B-1----:R-:W-:Y:S01]  /*23a0*/  SYNCS.ARRIVE.TRANS64.RED.A1T0 RZ, [UR4], RZ ;  /* 0x000000ffffff79a7 */ /* 0x002fe20008100404 */
[----:B--2---:R-:W-:-:S13]  /*23b0*/  LOP3.LUT P3, RZ, R6, 0x1, RZ, 0xc0, !PT ;  /* 0x0000000106ff7812 */ /* 0x004fda000786c0ff */
[----:B------:R-:W-:Y:S02]  /*23c0*/  @P3 MOV R12, R4 ;  /* 0x00000004000c3202 */ /* 0x000fe40000000f00 */
[----:B------:R-:W-:Y:S01]  /*23d0*/  @P3 LOP3.LUT R11, R5, 0xffff, RZ, 0xc0, !PT ;  /* 0x0000ffff050b3812 */ /* 0x000fe200078ec0ff */
[----:B------:R-:W-:Y:S06]  /*23e0*/  @!P0 BRA `(.L_x_31) ;  /* 0x0000000000b88947 */ /* 0x000fec0003800000 */
[----:B------:R-:W1:Y:S01]  /*23f0*/  LDC.64 R4, c[0x0][0xb18] ;  /* 0x0002c600ff047b82 */ /* 0x000e620000000a00 */
[----:B----4-:R-:W-:-:S07]  /*2400*/  ISETP.NE.AND P2, PT, R40, 0x1, PT ;  /* 0x000000012800780c */ /* 0x010fce0003f45270 */
[----:B------:R-:W2:Y:S08]  /*2410*/  LDC.64 R6, c[0x0][0xb10] ;  /* 0x0002c400ff067b82 */ /* 0x000eb00000000a00 */
[----:B------:R-:W4:Y:S08]  /*2420*/  LDC R8, c[0x0][0xb20] ;  /* 0x0002c800ff087b82 */ /* 0x000f300000000800 */
[----:B------:R-:W3:Y:S01]  /*2430*/  LDC R9, c[0x0][0xb0c] ;  /* 0x0002c300ff097b82 */ /* 0x000ee20000000800 */
[----:B-1----:R-:W-:Y:S01]  /*2440*/  IMAD.HI.U32 R15, R0, R5, RZ ;  /* 0x00000005000f7227 */ /* 0x002fe200078e00ff */
[----:B------:R-:W-:-:S03]  /*2450*/  ISETP.NE.AND P0, PT, R4, 0x1, PT ;  /* 0x000000010400780c */ /* 0x000fc60003f05270 */
[----:B------:R-:W-:-:S03]  /*2460*/  IMAD.HI.U32 R5, R11, R5, RZ ;  /* 0x000000050b057227 */ /* 0x000fc600078e00ff */
[----:B------:R-:W1:Y:S01]  /*2470*/  LDC.64 R2, c[0x0][0xb28] ;  /* 0x0002ca00ff027b82 */ /* 0x000e620000000a00 */
[----:B--2---:R-:W-:-:S04]  /*2480*/  IMAD.HI.U32 R16, R10, R6, RZ ;  /* 0x000000060a107227 */ /* 0x004fc800078e00ff */
[----:B------:R-:W-:Y:S01]  /*2490*/  IMAD.HI.U32 R17, R12, R6, RZ ;  /* 0x000000060c117227 */ /* 0x000fe200078e00ff */
[----:B------:R-:W-:Y:S02]  /*24a0*/  SHF.R.U32.HI R16, RZ, R7, R16 ;  /* 0x00000007ff107219 */ /* 0x000fe40000011610 */
[-C--:B----4-:R-:W-:Y:S02]  /*24b0*/  SHF.R.U32.HI R15, RZ, R8.reuse, R15 ;  /* 0x00000008ff0f7219 */ /* 0x090fe4000001160f */
[----:B------:R-:W-:Y:S02]  /*24c0*/  SHF.R.U32.HI R5, RZ, R8, R5 ;  /* 0x00000008ff057219 */ /* 0x000fe40000011605 */
[----:B------:R-:W-:Y:S02]  /*24d0*/  SEL R15, R0, R15, !P0 ;  /* 0x0000000f000f7207 */ /* 0x000fe40004000000 */
[----:B------:R-:W-:Y:S02]  /*24e0*/  SHF.R.U32.HI R17, RZ, R7, R17 ;  /* 0x00000007ff117219 */ /* 0x000fe40000011611 */
[----:B---3--:R-:W-:-:S02]  /*24f0*/  ISETP.NE.AND P1, PT, R9, 0x1, PT ;  /* 0x000000010900780c */ /* 0x008fc40003f25270 */
[----:B------:R-:W-:Y:S02]  /*2500*/  SEL R5, R11, R5, !P0 ;  /* 0x000000050b057207 */ /* 0x000fe40004000000 */
[----:B------:R-:W-:Y:S02]  /*2510*/  SEL R16, R10, R16, !P1 ;  /* 0x000000100a107207 */ /* 0x000fe40004800000 */
[----:B------:R-:W-:Y:S01]  /*2520*/  SEL R17, R12, R17, !P1 ;  /* 0x000000110c117207 */ /* 0x000fe20004800000 */
[----:B-1----:R-:W-:-:S04]  /*2530*/  IMAD.HI.U32 R14, R15, R2, RZ ;  /* 0x000000020f0e7227 */ /* 0x002fc800078e00ff */
        /* <DEDUP_REMOVED lines=10> */
[----:B------:R-:W-:-:S04]  /*25e0*/  @!P0 IMAD.HI.U32 R7, R17, R2, RZ ;  /* 0x0000000211078227 */ /* 0x000fc800078e00ff */
[----:B------:R-:W-:Y:S01]  /*25f0*/  IMAD.MOV R2, RZ, RZ, -R6 ;  /* 0x000000ffff027224 */ /* 0x000fe200078e0a06 */
[----:B------:R-:W-:Y:S02]  /*2600*/  @!P0 SHF.R.U32.HI R3, RZ, R3, R7 ;  /* 0x00000003ff038219 */ /* 0x000fe40000011607 */
[----:B------:R-:W-:Y:S01]  /*2610*/  IADD3 R7, PT, PT, -R5, RZ, RZ ;  /* 0x000000ff05077210 */ /* 0x000fe20007ffe1ff */
[----:B------:R-:W-:Y:S01]  /*2620*/  IMAD R2, R40, R2, R5 ;  /* 0x0000000228027224 */ /* 0x000fe200078e0205 */
        /* <DEDUP_REMOVED lines=10> */
.L_x_31:
[----:B------:R-:W1:Y:S02]  /*26d0*/  LDCU UR4, c[0x0][0xb30] ;  /* 0x00016600ff0477ac */ /* 0x000e640008000800 */
[----:B-1----:R-:W-:-:S09]  /*26e0*/  UISETP.NE.AND UP0, UPT, UR4, 0x1, UPT ;  /* 0x000000010400788c */ /* 0x002fd2000bf05270 */
[----:B------:R-:W-:Y:S05]  /*26f0*/  BRA.U UP0, `(.L_x_32) ;  /* 0x0000000100407547 */ /* 0x000fea000b800000 */
[----:B------:R-:W1:Y:S08]  /*2700*/  LDC.64 R4, c[0x0][0xb10] ;  /* 0x0002c400ff047b82 */ /* 0x000e700000000a00 */
[----:B------:R-:W2:Y:S08]  /*2710*/  LDC.64 R2, c[0x0][0xb18] ;  /* 0x0002c600ff027b82 */ /* 0x000eb00000000a00 */
[----:B------:R-:W3:Y:S08]  /*2720*/  LDC R6, c[0x0][0xb20] ;  /* 0x0002c800ff067b82 */ /* 0x000ef00000000800 */
[----:B------:R-:W4:Y:S01]  /*2730*/  LDC R7, c[0x0][0xb0c] ;  /* 0x0002c300ff077b82 */ /* 0x000f220000000800 */
[----:B-1----:R-:W-:-:S05]  /*2740*/  IMAD.HI.U32 R4, R12, R4, RZ ;  /* 0x000000040c047227 */ /* 0x002fca00078e00ff */
[----:B------:R-:W-:Y:S01]  /*2750*/  SHF.R.U32.HI R4, RZ, R5, R4 ;  /* 0x00000005ff047219 */ /* 0x000fe20000011604 */
[----:B--2---:R-:W-:Y:S01]  /*2760*/  IMAD.HI.U32 R3, R11, R3, RZ ;  /* 0x000000030b037227 */ /* 0x004fe200078e00ff */
[----:B------:R-:W-:-:S04]  /*2770*/  ISETP.NE.AND P0, PT, R2, 0x1, PT ;  /* 0x000000010200780c */ /* 0x000fc80003f05270 */
[----:B---3--:R-:W-:-:S04]  /*2780*/  SHF.R.U32.HI R3, RZ, R6, R3 ;  /* 0x00000006ff037219 */ /* 0x008fc80000011603 */
[----:B------:R-:W-:Y:S02]  /*2790*/  SEL R3, R11, R3, !P0 ;  /* 0x000000030b037207 */ /* 0x000fe40004000000 */
[----:B----4-:R-:W-:-:S04]  /*27a0*/  ISETP.NE.AND P1, PT, R7, 0x1, PT ;  /* 0x000000010700780c */ /* 0x010fc80003f25270 */
[----:B------:R-:W-:-:S05]  /*27b0*/  SEL R4, R12, R4, !P1 ;  /* 0x000000040c047207 */ /* 0x000fca0004800000 */
[----:B------:R-:W-:Y:S02]  /*27c0*/  IMAD.IADD R5, R3, 0x1, -R4 ;  /* 0x0000000103057824 */ /* 0x000fe400078e0a04 */
[----:B------:R-:W-:Y:S02]  /*27d0*/  IMAD.IADD R3, R4, 0x1, -R3 ;  /* 0x0000000104037824 */ /* 0x000fe400078e0a03 */
[----:B------:R-:W-:Y:S02]  /*27e0*/  IMAD R12, R5, R7, R12 ;  /* 0x00000007050c7224 */ /* 0x000fe400078e020c */
[----:B------:R-:W-:-:S07]  /*27f0*/  IMAD R11, R3, R2, R11 ;  /* 0x00000002030b7224 */ /* 0x000fce00078e020b */
.L_x_32:
[----:B------:R-:W-:Y:S01]  /*2800*/  UMOV UR28, UR31 ;  /* 0x0000001f001c7c82 */ /* 0x000fe20008000000 */
[----:B------:R-:W-:Y:S01]  /*2810*/  PLOP3.LUT P0, PT, PT, PT, PT, 0x80, 0x8 ;  /* 0x000000000008781c */ /* 0x000fe20003f0f070 */
[----:B------:R-:W-:Y:S01]  /*2820*/  IMAD.IADD R17, R12, 0x1, R91 ;  /* 0x000000010c117824 */ /* 0x000fe200078e025b */
[----:B------:R-:W-:Y:S01]  /*2830*/  LOP3.LUT R13, R13, 0x1, RZ, 0x3c, !PT ;  /* 0x000000010d0d7812 */ /* 0x000fe200078e3cff */
[----:B------:R-:W-:Y:S01]  /*2840*/  IMAD.IADD R14, R11, 0x1, R90 ;  /* 0x000000010b0e7824 */ /* 0x000fe200078e025a */
[----:B------:R-:W-:Y:S09]  /*2850*/  @P3 BRA `(.L_x_33) ;  /* 0xffffffec00303947 */ /* 0x000ff2000383ffff */
[----:B------:R-:W-:Y:S01]  /*2860*/  UIADD3 UR22, UPT, UPT, UR22, 0x60, URZ ;  /* 0x0000006016167890 */ /* 0x000fe2000fffe0ff */
[----:B------:R-:W-:-:S03]  /*2870*/  MOV R2, UR39 ;  /* 0x0000002700027c02 */ /* 0x000fc60008000f00 */
[----:B------:R-:W-:Y:S01]  /*2880*/  ULEA UR4, UR38, UR22, 0x3 ;  /* 0x0000001626047291 */ /* 0x000fe2000f8e18ff */
[----:B------:R-:W-:-:S08]  /*2890*/  SHF.L.U32 R2, R2, 0x1f, RZ ;  /* 0x0000001f02027819 */ /* 0x000fd000000006ff */
[----:B------:R-:W1:Y:S02]  /*28a0*/  SYNCS.PHASECHK.TRANS64.TRYWAIT P0, [UR4], R2 ;  /* 0x00000002ff0075a7 */ /* 0x000e640008001104 */
[----:B-1----:R-:W-:Y:S05]  /*28b0*/  @!P0 BRA `(.L_x_34) ;  /* 0x0000006c00708947 */ /* 0x002fea0003800000 */
.L_x_137:
[----:B------:R-:W-:-:S04]  /*28c0*/  UIADD3 UR6, UPT, UPT, UR38, 0x1, URZ ;  /* 0x0000000126067890 */ /* 0x000fc8000fffe0ff */
[----:B------:R-:W-:-:S04]  /*28d0*/  UISETP.NE.AND UP0, UPT, UR6, 0xc, UPT ;  /* 0x0000000c0600788c */ /* 0x000fc8000bf05270 */
[----:B------:R-:W-:Y:S02]  /*28e0*/  USEL UR5, URZ, 0x1, UP0 ;  /* 0x00000001ff057887 */ /* 0x000fe40008000000 */
[----:B------:R-:W-:Y:S02]  /*28f0*/  USEL UR6, UR6, URZ, UP0 ;  /* 0x000000ff06067287 */ /* 0x000fe40008000000 */
[----:B------:R-:W-:Y:S02]  /*2900*/  ULOP3.LUT UR5, UR39, UR5, URZ, 0x3c, !UPT ;  /* 0x0000000527057292 */ /* 0x000fe4000f8e3cff */
[----:B------:R-:W-:-:S04]  /*2910*/  ULEA UR4, UR6, UR22, 0x3 ;  /* 0x0000001606047291 */ /* 0x000fc8000f8e18ff */
[----:B-1----:R-:W-:-:S04]  /*2920*/  MOV R2, UR5 ;  /* 0x0000000500027c02 */ /* 0x002fc80008000f00 */
[----:B------:R-:W-:-:S04]  /*2930*/  SHF.L.U32 R2, R2, 0x1f, RZ ;  /* 0x0000001f02027819 */ /* 0x000fc800000006ff */
[----:B------:R-:W1:Y:S02]  /*2940*/  SYNCS.PHASECHK.TRANS64.TRYWAIT P0, [UR4], R2 ;  /* 0x00000002ff0075a7 */ /* 0x000e640008001104 */
[----:B-1----:R-:W-:Y:S05]  /*2950*/  @!P0 BRA `(.L_x_35) ;  /* 0x0000006c00608947 */ /* 0x002fea0003800000 */
.L_x_139:
        /* <DEDUP_REMOVED lines=10> */
.L_x_141:
        /* <DEDUP_REMOVED lines=10> */
.L_x_143:
        /* <DEDUP_REMOVED lines=10> */
.L_x_145:
        /* <DEDUP_REMOVED lines=10> */
.L_x_147:
        /* <DEDUP_REMOVED lines=10> */
.L_x_149:
        /* <DEDUP_REMOVED lines=10> */
.L_x_151:
        /* <DEDUP_REMOVED lines=10> */
.L_x_153:
        /* <DEDUP_REMOVED lines=10> */
.L_x_155:
        /* <DEDUP_REMOVED lines=10> */
.L_x_157:
[----:B------:R-:W-:-:S04]  /*2f00*/  UIADD3 UR6, UPT, UPT, UR6, 0x1, URZ ;  /* 0x0000000106067890 */ /* 0x000fc8000fffe0ff */
[----:B------:R-:W-:-:S04]  /*2f10*/  UISETP.NE.AND UP0, UPT, UR6, 0xc, UPT ;  /* 0x0000000c0600788c */ /* 0x000fc8000bf05270 */
[----:B------:R-:W-:Y:S02]  /*2f20*/  USEL UR4, URZ, 0x1, UP0 ;  /* 0x00000001ff047887 */ /* 0x000fe40008000000 */
[----:B------:R-:W-:Y:S02]  /*2f30*/  USEL UR6, UR6, URZ, UP0 ;  /* 0x000000ff06067287 */ /* 0x000fe40008000000 */
[----:B------:R-:W-:Y:S02]  /*2f40*/  ULOP3.LUT UR4, UR5, UR4, URZ, 0x3c, !UPT ;  /* 0x0000000405047292 */ /* 0x000fe4000f8e3cff */
[----:B------:R-:W-:-:S04]  /*2f50*/  ULEA UR6, UR6, UR22, 0x3 ;  /* 0x0000001606067291 */ /* 0x000fc8000f8e18ff */
[----:B-1----:R-:W-:Y:S02]  /*2f60*/  IMAD.U32 R2, RZ, RZ, UR4 ;  /* 0x00000004ff027e24 */ /* 0x002fe4000f8e00ff */
[----:B------:R-:W-:-:S03]  /*2f70*/  MOV R0, UR6 ;  /* 0x0000000600007c02 */ /* 0x000fc60008000f00 */
[----:B------:R-:W-:-:S07]  /*2f80*/  SHF.L.U32 R2, R2, 0x1f, RZ ;  /* 0x0000001f02027819 */ /* 0x000fce00000006ff */
.L_x_45:
[----:B-1----:R1:W2:Y:S02]  /*2f90*/  SYNCS.PHASECHK.TRANS64.TRYWAIT P0, [R0+URZ], R2 ;  /* 0x00000002000075a7 */ /* 0x0022a400080011ff */
[----:B--2---:R-:W-:Y:S05]  /*2fa0*/  @!P0 NANOSLEEP.SYNCS 0x989680 ;  /* 0x009896800000895d */ /* 0x004fea0003900000 */
[----:B------:R-:W2:Y:S02]  /*2fb0*/  @!P0 SYNCS.PHASECHK.TRANS64 P0, [R0+URZ], R2 ;  /* 0x00000002000085a7 */ /* 0x000ea400080010ff */
[----:B--2---:R-:W-:Y:S05]  /*2fc0*/  @P0 EXIT ;  /* 0x000000000000094d */ /* 0x004fea0003800000 */
[----:B------:R-:W-:Y:S05]  /*2fd0*/  BRA `(.L_x_45) ;  /* 0xfffffffc00ec7947 */ /* 0x000fea000383ffff */
.L_x_17:
[----:B------:R-:W-:-:S04]  /*2fe0*/  UISETP.NE.AND UP1, UPT, UR45, URZ, UPT ;  /* 0x000000ff2d00728c */ /* 0x000fc8000bf25270 */
[----:B------:R-:W-:-:S09]  /*2ff0*/  UISETP.NE.OR UP1, UPT, UR8, 0x1, UP1 ;  /* 0x000000010800788c */ /* 0x000fd20008f25670 */
[----:B------:R-:W-:Y:S05]  /*3000*/  BRA.U UP1, `(.L_x_46) ;  /* 0x0000000101b07547 */ /* 0x000fea000b800000 */
[----:B------:R-:W-:Y:S01]  /*3010*/  UMOV UR4, 0x400 ;  /* 0x0000040000047882 */ /* 0x000fe20000000000 */
[----:B------:R-:W-:Y:S01]  /*3020*/  HFMA2 R3, -RZ, RZ, 0, 5.9604644775390625e-08 ;  /* 0x00000001ff037431 */ /* 0x000fe200000001ff */
[----:B------:R-:W-:Y:S01]  /*3030*/  ULEA UR45, UR45, UR4, 0x18 ;  /* 0x000000042d2d7291 */ /* 0x000fe2000f8ec0ff */
[----:B------:R-:W-:Y:S01]  /*3040*/  ISETP.NE.AND P0, PT, R2, RZ, PT ;  /* 0x000000ff0200720c */ /* 0x000fe20003f05270 */
[----:B------:R-:W-:Y:S02]  /*3050*/  IMAD.MOV.U32 R8, RZ, RZ, RZ ;  /* 0x000000ffff087224 */ /* 0x000fe400078e00ff */
[----:B------:R-:W-:Y:S02]  /*3060*/  UIADD3 UR6, UPT, UPT, UR45, 0x118, URZ ;  /* 0x000001182d067890 */ /* 0x000fe4000fffe0ff */
[----:B------:R-:W-:Y:S02]  /*3070*/  UIADD3 UR7, UPT, UPT, UR45, 0x110, URZ ;  /* 0x000001102d077890 */ /* 0x000fe4000fffe0ff */
[----:B------:R-:W-:-:S12]  /*3080*/  UPRMT UR6, URZ, 0x654, UR6 ;  /* 0x00000654ff067896 */ /* 0x000fd80008000006 */
.L_x_49:
[----:B------:R-:W-:Y:S01]  /*3090*/  SHF.L.U32 R6, R3, 0x1f, RZ ;  /* 0x0000001f03067819 */ /* 0x000fe200000006ff */
[----:B------:R-:W-:Y:S02]  /*30a0*/  IMAD.U32 R4, RZ, RZ, UR7 ;  /* 0x00000007ff047e24 */ /* 0x000fe4000f8e00ff */
[----:B------:R-:W-:Y:S01]  /*30b0*/  @!P0 IMAD.MOV.U32 R5, RZ, RZ, 0x10 ;  /* 0x00000010ff058424 */ /* 0x000fe200078e00ff */
[----:B------:R-:W1:Y:S02]  /*30c0*/  SYNCS.PHASECHK.TRANS64.TRYWAIT P1, [UR45+0x118], R6 ;  /* 0x00011806ff0075a7 */ /* 0x000e64000802112d */
[----:B------:R-:W-:-:S04]  /*30d0*/  PRMT R4, R2, 0x654, R4 ;  /* 0x0000065402047816 */ /* 0x000fc80000000004 */
[----:B------:R-:W-:Y:S01]  /*30e0*/  SEL R0, R4, R0, !P0 ;  /* 0x0000000004007207 */ /* 0x000fe20004000000 */
[----:B-1----:R-:W-:Y:S06]  /*30f0*/  @!P1 BRA `(.L_x_47) ;  /* 0x0000006800689947 */ /* 0x002fec0003800000 */
.L_x_159:
[----:B------:R-:W-:Y:S01]  /*3100*/  UIADD3 UR4, UPT, UPT, UR45, 0x150, URZ ;  /* 0x000001502d047890 */ /* 0x000fe2000fffe0ff */
[----:B------:R2:W-:Y:S01]  /*3110*/  @!P0 SYNCS.ARRIVE.TRANS64.RED RZ, [R0+URZ], R5 ;  /* 0x0000000500ff89a7 */ /* 0x0005e200080004ff */
[----:B------:R-:W-:Y:S01]  /*3120*/  UIADD3 UR5, UPT, UPT, UR45, 0x110, URZ ;  /* 0x000001102d057890 */ /* 0x000fe2000fffe0ff */
[----:B------:R-:W-:-:S08]  /*3130*/  LOP3.LUT R3, R3, 0x1, RZ, 0x3c, !PT ;  /* 0x0000000103037812 */ /* 0x000fd000078e3cff */
[----:B------:R-:W-:Y:S06]  /*3140*/  UGETNEXTWORKID.BROADCAST [UR4], [UR5] ;  /* 0x00000000040073ca */ /* 0x000fec0008000100 */
[----:B--2---:R-:W-:-:S04]  /*3150*/  SHF.L.U32 R5, R8, 0x1f, RZ ;  /* 0x0000001f08057819 */ /* 0x004fc800000006ff */
[----:B------:R-:W2:Y:S02]  /*3160*/  SYNCS.PHASECHK.TRANS64.TRYWAIT P1, [UR45+0x110], R5 ;  /* 0x00011005ff0075a7 */ /* 0x000ea4000802112d */
[----:B--2---:R-:W-:Y:S05]  /*3170*/  @!P1 BRA `(.L_x_48) ;  /* 0x0000006800609947 */ /* 0x004fea0003800000 */
.L_x_161:
[----:B-1----:R-:W1:Y:S01]  /*3180*/  LDS.128 R4, [UR45+0x150] ;  /* 0x0001502dff047984 */ /* 0x002e620008000c00 */
[----:B------:R-:W-:Y:S01]  /*3190*/  LOP3.LUT R8, R8, 0x1, RZ, 0x3c, !PT ;  /* 0x0000000108087812 */ /* 0x000fe200078e3cff */
[----:B------:R-:W-:Y:S01]  /*31a0*/  @!PT LDS RZ, [RZ] ;  /* 0x00000000fffff984 */ /* 0x000fe20000000800 */
[----:B------:R-:W-:Y:S01]  /*31b0*/  @!PT LDS RZ, [RZ] ;  /* 0x00000000fffff984 */ /* 0x000fe20000000800 */
[----:B------:R-:W-:Y:S01]  /*31c0*/  @!PT LDS RZ, [RZ] ;  /* 0x00000000fffff984 */ /* 0x000fe20000000800 */
[----:B------:R-:W-:Y:S01]  /*31d0*/  @!PT LDS RZ, [RZ] ;  /* 0x00000000fffff984 */ /* 0x000fe20000000800 */
[----:B------:R2:W-:Y:S06]  /*31e0*/  MEMBAR.ALL.CTA ;  /* 0x0000000000007992 */ /* 0x0005ec0000008000 */
[----:B--2---:R-:W2:Y:S02]  /*31f0*/  FENCE.VIEW.ASYNC.S ;  /* 0x00000000000073c6 */ /* 0x004ea40000000000 */
[----:B--2---:R-:W-:Y:S01]  /*3200*/  SYNCS.ARRIVE.TRANS64.RED.A1T0 RZ, [UR6], RZ ;  /* 0x000000ffffff79a7 */ /* 0x004fe20008100406 */
[----:B-1----:R-:W-:-:S13]  /*3210*/  LOP3.LUT P1, RZ, R6, 0x1, RZ, 0xc0, !PT ;  /* 0x0000000106ff7812 */ /* 0x002fda000782c0ff */
[----:B------:R-:W-:Y:S05]  /*3220*/  @P1 BRA `(.L_x_49) ;  /* 0xfffffffc00981947 */ /* 0x000fea000383ffff */
[----:B------:R-:W-:-:S04]  /*3230*/  SHF.L.U32 R0, R3, 0x1f, RZ ;  /* 0x0000001f03007819 */ /* 0x000fc800000006ff */
[----:B------:R-:W1:Y:S02]  /*3240*/  SYNCS.PHASECHK.TRANS64 P0, [UR45+0x118], R0 ;  /* 0x00011800ff0075a7 */ /* 0x000e64000800102d */
[----:B-1----:R-:W-:Y:S05]  /*3250*/  @P0 EXIT ;  /* 0x000000000000094d */ /* 0x002fea0003800000 */
[----:B------:R-:W-:-:S07]  /*3260*/  MOV R0, UR45 ;  /* 0x0000002d00007c02 */ /* 0x000fce0008000f00 */
.L_x_50:
[----:B-1----:R-:W-:-:S04]  /*3270*/  SHF.L.U32 R2, R3, 0x1f, RZ ;  /* 0x0000001f03027819 */ /* 0x002fc800000006ff */
[----:B------:R1:W2:Y:S03]  /*3280*/  SYNCS.PHASECHK.TRANS64.TRYWAIT P0, [R0+URZ+0x118], R2 ;  /* 0x00011802000075a7 */ /* 0x0002a600080011ff */
[----:B--2---:R-:W-:Y:S05]  /*3290*/  @!P0 NANOSLEEP.SYNCS 0x989680 ;  /* 0x009896800000895d */ /* 0x004fea0003900000 */
[----:B------:R-:W2:Y:S02]  /*32a0*/  @!P0 SYNCS.PHASECHK.TRANS64 P0, [R0+URZ+0x118], R2 ;  /* 0x00011802000085a7 */ /* 0x000ea400080010ff */
[----:B--2---:R-:W-:Y:S05]  /*32b0*/  @P0 EXIT ;  /* 0x000000000000094d */ /* 0x004fea0003800000 */
[----:B------:R-:W-:Y:S05]  /*32c0*/  BRA `(.L_x_50) ;  /* 0xfffffffc00e87947 */ /* 0x000fea000383ffff */
.L_x_46:
[----:B------:R-:W-:-:S09]  /*32d0*/  UISETP.NE.AND UP1, UPT, UR8, URZ, UPT ;  /* 0x000000ff0800728c */ /* 0x000fd2000bf25270 */
[----:B------:R-:W-:Y:S05]  /*32e0*/  BRA.U UP1, `(.L_x_51) ;  /* 0x0000000d013c7547 */ /* 0x000fea000b800000 */
[----:B------:R-:W-:Y:S01]  /*32f0*/  UMOV UR4, 0x40 ;  /* 0x0000004000047882 */ /* 0x000fe20000000000 */
[----:B------:R-:W-:Y:S01]  /*3300*/  NOP ;  /* 0x0000000000007918 */ /* 0x000fe20000000000 */
[----:B------:R-:W-:Y:S01]  /*3310*/  ULEA UR4, UR45, UR4, 0x18 ;  /* 0x000000042d047291 */ /* 0x000fe2000f8ec0ff */
[----:B------:R-:W-:Y:S02]  /*3320*/  UMOV UR5, 0x400 ;  /* 0x0000040000057882 */ /* 0x000fe40000000000 */
[----:B------:R-:W-:-:S06]  /*3330*/  ULEA UR45, UR45, UR5, 0x18 ;  /* 0x000000052d2d7291 */ /* 0x000fcc000f8ec0ff */
[----:B------:R-:W1:Y:S02]  /*3340*/  LDS.U8 R0, [UR4+0x1c] ;  /* 0x00001c04ff007984 */ /* 0x000e640008000000 */
[----:B-1----:R-:W-:-:S13]  /*3350*/  ISETP.NE.AND P0, PT, R0, RZ, PT ;  /* 0x000000ff0000720c */ /* 0x002fda0003f05270 */
[----:B------:R-:W-:Y:S05]  /*3360*/  @P0 BRA `(.L_x_52) ;  /* 0x0000000000580947 */ /* 0x000fea0003800000 */
[----:B------:R-:W-:-:S13]  /*3370*/  ELECT P0, URZ, PT ;  /* 0x0000000000ff782f */ /* 0x000fda0003800000 */
[----:B------:R-:W-:Y:S05]  /*3380*/  @!P0 BRA `(.L_x_53) ;  /* 0x0000000000608947 */ /* 0x000fea0003800000 */
[----:B------:R-:W-:Y:S01]  /*3390*/  UMOV UR5, 0x10 ;  /* 0x0000001000057882 */ /* 0x000fe20000000000 */
[----:B------:R-:W-:Y:S01]  /*33a0*/  HFMA2 R0, -RZ, RZ, 0, 5.9604644775390625e-08 ;  /* 0x00000001ff007431 */ /* 0x000fe200000001ff */
[----:B------:R-:W-:-:S03]  /*33b0*/  MOV R2, 0xffff ;  /* 0x0000ffff00027802 */ /* 0x000fc60000000f00 */
[----:B------:R-:W-:Y:S04]  /*33c0*/  DEPBAR.LE SB1, 0x36 ;  /* 0x00009d800000791a */ /* 0x000fe80000000000 */
[----:B------:R-:W1:Y:S02]  /*33d0*/  UTCATOMSWS.FIND_AND_SET.ALIGN UP0, UR5, UR5 ;  /* 0x00000005000575e3 */ /* 0x000e640008000800 */
[----:B-1----:R-:W-:Y:S01]  /*33e0*/  MOV R3, UR5 ;  /* 0x0000000500037c02 */ /* 0x002fe20008000f00 */
[----:B------:R-:W-:Y:S06]  /*33f0*/  BRA.U UP0, `(.L_x_54) ;  /* 0x0000000100187547 */ /* 0x000fec000b800000 */
.L_x_55:
[----:B------:R-:W-:Y:S05]  /*3400*/  NANOSLEEP 0x64 ;  /* 0x000000640000795d */ /* 0x000fea0003800000 */
[----:B------:R-:W-:-:S05]  /*3410*/  UMOV UR5, 0x10 ;  /* 0x0000001000057882 */ /* 0x000fca0000000000 */
[----:B------:R-:W-:Y:S04]  /*3420*/  DEPBAR.LE SB1, 0x36 ;  /* 0x00009d800000791a */ /* 0x000fe80000000000 */
[----:B------:R-:W1:Y:S02]  /*3430*/  UTCATOMSWS.FIND_AND_SET.ALIGN UP0, UR5, UR5 ;  /* 0x00000005000575e3 */ /* 0x000e640008000800 */
[----:B-1----:R-:W-:Y:S01]  /*3440*/  MOV R3, UR5 ;  /* 0x0000000500037c02 */ /* 0x002fe20008000f00 */
[----:B------:R-:W-:Y:S05]  /*3450*/  BRA.U !UP0, `(.L_x_55) ;  /* 0xfffffffd08e87547 */ /* 0x000fea000b83ffff */
.L_x_54:
[-C--:B------:R-:W-:Y:S02]  /*3460*/  SHF.L.U32 R2, R2, R3.reuse, RZ ;  /* 0x0000000302027219 */ /* 0x080fe400000006ff */
[----:B------:R-:W-:Y:S01]  /*3470*/  SHF.L.U32 R0, R0, R3, RZ ;  /* 0x0000000300007219 */ /* 0x000fe200000006ff */
[----:B------:R-:W-:Y:S02]  /*3480*/  IMAD.SHL.U32 R3, R3, 0x20, RZ ;  /* 0x0000002003037824 */ /* 0x000fe400078e00ff */
[----:B------:R1:W-:Y:S04]  /*3490*/  ATOMS.OR RZ, [UR4+0x14], R2 ;  /* 0x00001402ffff798c */ /* 0x0003e8000b000004 */
[----:B------:R1:W-:Y:S04]  /*34a0*/  ATOMS.OR RZ, [UR4+0x18], R0 ;  /* 0x00001800ffff798c */ /* 0x0003e8000b000004 */
[----:B------:R1:W-:Y:S01]  /*34b0*/  STS [UR45+0x160], R3 ;  /* 0x00016003ff007988 */ /* 0x0003e2000800082d */
[----:B------:R-:W-:Y:S05]  /*34c0*/  BRA `(.L_x_53) ;  /* 0x0000000000107947 */ /* 0x000fea0003800000 */
.L_x_52:
[----:B------:R-:W-:Y:S02]  /*34d0*/  MOV R0, 0xffffffff ;  /* 0xffffffff00007802 */ /* 0x000fe40000000f00 */
[----:B------:R-:W-:-:S03]  /*34e0*/  MOV R2, 0x3510 ;  /* 0x0000351000027802 */ /* 0x000fc60000000f00 */
[----:B------:R1:W-:Y:S04]  /*34f0*/  STS [UR45+0x160], R0 ;  /* 0x00016000ff007988 */ /* 0x0003e8000800082d */
[----:B-1-3-5:R-:W-:Y:S05]  /*3500*/  CALL.REL.NOINC `($__internal_1_$__cuda_sm10x_tcgen05_guardrail_trap_phase_invalid_during_alloc) ;  /* 0x0000006c00707944 */ /* 0x02afea0003c00000 */
.L_x_53:
[----:B------:R-:W-:Y:S05]  /*3510*/  WARPSYNC.ALL ;  /* 0x0000000000007948 */ /* 0x000fea0003800000 */
[----:B------:R-:W2:Y:S01]  /*3520*/  S2UR UR6, SR_CgaCtaId ;  /* 0x00000000000679c3 */ /* 0x000ea20000008800 */
[----:B------:R-:W-:Y:S01]  /*3530*/  UMOV UR4, 0x400 ;  /* 0x0000040000047882 */ /* 0x000fe20000000000 */
[----:B------:R-:W-:-:S06]  /*3540*/  NOP ;  /* 0x0000000000007918 */ /* 0x000fcc0000000000 */
[----:B------:R-:W-:Y:S06]  /*3550*/  BAR.ARV 0x6, 0xa0 ;  /* 0x0182800000007b1d */ /* 0x000fec0000002000 */
[----:B------:R-:W-:Y:S01]  /*3560*/  IMAD.MOV.U32 R8, RZ, RZ, 0x1 ;  /* 0x00000001ff087424 */ /* 0x000fe200078e00ff */
[----:B------:R-:W-:Y:S01]  /*3570*/  UMOV UR15, URZ ;  /* 0x000000ff000f7c82 */ /* 0x000fe20008000000 */
[----:B------:R-:W-:Y:S01]  /*3580*/  UMOV UR14, URZ ;  /* 0x000000ff000e7c82 */ /* 0x000fe20008000000 */
[----:B------:R-:W-:Y:S01]  /*3590*/  UMOV UR20, 0x0 ;  /* 0x0000000000147882 */ /* 0x000fe20000000000 */
[----:B------:R-:W-:Y:S01]  /*35a0*/  UMOV UR21, 0x8210490 ;  /* 0x0821049000157882 */ /* 0x000fe20000000000 */
[----:B------:R-:W-:Y:S01]  /*35b0*/  UMOV UR18, 0x0 ;  /* 0x0000000000127882 */ /* 0x000fe20000000000 */
[----:B------:R-:W-:Y:S01]  /*35c0*/  UMOV UR19, 0x8210490 ;  /* 0x0821049000137882 */ /* 0x000fe20000000000 */
[----:B--2---:R-:W-:Y:S01]  /*35d0*/  ULEA UR6, UR6, UR4, 0x18 ;  /* 0x0000000406067291 */ /* 0x004fe2000f8ec0ff */
[----:B------:R-:W2:Y:S03]  /*35e0*/  LDCU.64 UR4, c[0x0][0x388] ;  /* 0x00007100ff0477ac */ /* 0x000ea60008000a00 */
[----:B------:R-:W-:-:S02]  /*35f0*/  UIADD3 UR9, UPT, UPT, UR6, 0x8400, URZ ;  /* 0x0000840006097890 */ /* 0x000fc4000fffe0ff */
[----:B------:R-:W-:-:S03]  /*3600*/  UIADD3 UR10, UPT, UPT, UR6, 0x20400, URZ ;  /* 0x00020400060a7890 */ /* 0x000fc6000fffe0ff */
[----:B------:R-:W1:Y:S01]  /*3610*/  LDS R9, [UR6+0x160] ;  /* 0x00016006ff097984 */ /* 0x000e620008000800 */
[----:B------:R-:W-:Y:S02]  /*3620*/  USHF.R.U32.HI UR9, URZ, 0x4, UR9 ;  /* 0x00000004ff097899 */ /* 0x000fe40008011609 */
[----:B------:R-:W-:Y:S02]  /*3630*/  USHF.R.U32.HI UR10, URZ, 0x4, UR10 ;  /* 0x00000004ff0a7899 */ /* 0x000fe4000801160a */
[----:B------:R-:W-:Y:S02]  /*3640*/  ULOP3.LUT UR9, UR9, 0x3fff, URZ, 0xc0, !UPT ;  /* 0x00003fff09097892 */ /* 0x000fe4000f8ec0ff */
[----:B------:R-:W-:Y:S02]  /*3650*/  ULOP3.LUT UR10, UR10, 0x3fff, URZ, 0xc0, !UPT ;  /* 0x00003fff0a0a7892 */ /* 0x000fe4000f8ec0ff */
[----:B------:R-:W-:Y:S02]  /*3660*/  ULOP3.LUT UR9, UR9, 0x10000, URZ, 0xfc, !UPT ;  /* 0x0001000009097892 */ /* 0x000fe4000f8efcff */
[----:B--2---:R-:W-:-:S02]  /*3670*/  UIADD3 UR4, UPT, UPT, UR4, 0x1f, URZ ;  /* 0x0000001f04047890 */ /* 0x004fc4000fffe0ff */
[----:B------:R-:W-:Y:S02]  /*3680*/  ULOP3.LUT UR10, UR10, 0x1000000, URZ, 0xfc, !UPT ;  /* 0x010000000a0a7892 */ /* 0x000fe4000f8efcff */
[----:B------:R-:W-:-:S04]  /*3690*/  USHF.R.S32.HI UR7, URZ, 0x1f, UR4 ;  /* 0x0000001fff077899 */ /* 0x000fc80008011404 */
[----:B------:R-:W-:-:S03]  /*36a0*/  ULEA.HI UR7, UR7, UR4, URZ, 0x5 ;  /* 0x0000000407077291 */ /* 0x000fc6000f8f28ff */
[----:B------:R-:W2:Y:S01]  /*36b0*/  LDCU UR4, c[0x0][0x390] ;  /* 0x00007200ff0477ac */ /* 0x000ea20008000800 */
[----:B------:R-:W-:-:S04]  /*36c0*/  USHF.R.S32.HI UR7, URZ, 0x5, UR7 ;  /* 0x00000005ff077899 */ /* 0x000fc80008011407 */
[----:B------:R-:W-:Y:S02]  /*36d0*/  UIMAD UR7, UR7, UR5, URZ ;  /* 0x00000005070772a4 */ /* 0x000fe4000f8e02ff */
[----:B------:R-:W-:-:S04]  /*36e0*/  UIADD3 UR5, UPT, UPT, UR6, 0x118, URZ ;  /* 0x0000011806057890 */ /* 0x000fc8000fffe0ff */
[----:B------:R-:W-:Y:S01]  /*36f0*/  UPRMT UR5, URZ, 0x654, UR5 ;  /* 0x00000654ff057896 */ /* 0x000fe20008000005 */
[C---:B-1----:R-:W-:Y:S01]  /*3700*/  VIADD R3, R9.reuse, 0x80 ;  /* 0x0000008009037836 */ /* 0x042fe20000000000 */
[----:B------:R-:W-:Y:S01]  /*3710*/  LOP3.LUT R2, R9, 0xffff, RZ, 0xc0, !PT ;  /* 0x0000ffff09027812 */ /* 0x000fe200078ec0ff */
[----:B--2---:R-:W-:-:S03]  /*3720*/  UIMAD UR4, UR7, UR4, URZ ;  /* 0x00000004070472a4 */ /* 0x004fc6000f8e02ff */
[----:B------:R-:W-:Y:S01]  /*3730*/  LOP3.LUT R3, R3, 0xffff, RZ, 0xc0, !PT ;  /* 0x0000ffff03037812 */ /* 0x000fe200078ec0ff */
[----:B------:R-:W-:Y:S02]  /*3740*/  UIADD3 UR16, UPT, UPT, UR4, -0x1, URZ ;  /* 0xffffffff04107890 */ /* 0x000fe4000fffe0ff */
[----:B------:R-:W-:Y:S02]  /*3750*/  UISETP.GE.AND UP2, UPT, UR4, 0x1, UPT ;  /* 0x000000010400788c */ /* 0x000fe4000bf46270 */
[----:B------:R1:W-:Y:S02]  /*3760*/  STL.64 [R1], R2 ;  /* 0x0000000201007387 */ /* 0x0003e40000100a00 */
[----:B-1----:R-:W-:-:S07]  /*3770*/  CS2R R2, SRZ ;  /* 0x0000000000027805 */ /* 0x002fce000001ff00 */
.L_x_62:
[----:B-1----:R-:W-:-:S04]  /*3780*/  SHF.L.U32 R4, R3, 0x1f, RZ ;  /* 0x0000001f03047819 */ /* 0x002fc800000006ff */
[----:B------:R-:W1:Y:S02]  /*3790*/  SYNCS.PHASECHK.TRANS64.TRYWAIT P0, [UR6+0x110], R4 ;  /* 0x00011004ff0075a7 */ /* 0x000e640008001106 */
[----:B-12---:R-:W-:Y:S05]  /*37a0*/  @!P0 BRA `(.L_x_56) ;  /* 0x0000006000ec8947 */ /* 0x006fea0003800000 */
.L_x_163:
[----:B-1----:R-:W1:Y:S01]  /*37b0*/  LDS.128 R4, [UR6+0x150] ;  /* 0x00015006ff047984 */ /* 0x002e620008000c00 */
[----:B------:R-:W-:Y:S01]  /*37c0*/  ULEA UR8, UR15, UR6, 0x3 ;  /* 0x000000060f087291 */ /* 0x000fe2000f8e18ff */
[----:B------:R-:W-:Y:S01]  /*37d0*/  SHF.L.U32 R0, R8, 0x1f, RZ ;  /* 0x0000001f08007819 */ /* 0x000fe200000006ff */
[----:B------:R-:W-:Y:S01]  /*37e0*/  @!PT LDS RZ, [RZ] ;  /* 0x00000000fffff984 */ /* 0x000fe20000000800 */
[----:B------:R-:W-:Y:S01]  /*37f0*/  @!PT LDS RZ, [RZ] ;  /* 0x00000000fffff984 */ /* 0x000fe20000000800 */
[----:B------:R-:W-:Y:S01]  /*3800*/  @!PT LDS RZ, [RZ] ;  /* 0x00000000fffff984 */ /* 0x000fe20000000800 */
[----:B------:R-:W-:Y:S01]  /*3810*/  @!PT LDS RZ, [RZ] ;  /* 0x00000000fffff984 */ /* 0x000fe20000000800 */
[----:B------:R2:W-:Y:S06]  /*3820*/  MEMBAR.ALL.CTA ;  /* 0x0000000000007992 */ /* 0x0005ec0000008000 */
[----:B--2---:R-:W2:Y:S02]  /*3830*/  FENCE.VIEW.ASYNC.S ;  /* 0x00000000000073c6 */ /* 0x004ea40000000000 */
[----:B--2---:R-:W-:Y:S01]  /*3840*/  SYNCS.ARRIVE.TRANS64.RED.A1T0 RZ, [UR5], RZ ;  /* 0x000000ffffff79a7 */ /* 0x004fe20008100405 */
[----:B------:R-:W2:Y:S01]  /*3850*/  SYNCS.PHASECHK.TRANS64.TRYWAIT P0, [UR8+0x130], R0 ;  /* 0x00013000ff0075a7 */ /* 0x000ea20008001108 */
[----:B-1----:R-:W-:Y:S01]  /*3860*/  LOP3.LUT P2, RZ, R6, 0x1, RZ, 0xc0, !PT ;  /* 0x0000000106ff7812 */ /* 0x002fe2000784c0ff */
[----:B--2---:R-:W-:-:S12]  /*3870*/  @!P0 BRA `(.L_x_57) ;  /* 0x0000006000d08947 */ /* 0x004fd80003800000 */
.L_x_165:
[----:B------:R-:W-:Y:S05]  /*3880*/  BRA.U !UP2, `(.L_x_58) ;  /* 0x000000010ac47547 */ /* 0x000fea000b800000 */
[----:B-1----:R-:W-:Y:S01]  /*3890*/  IMAD.U32 R0, RZ, RZ, UR15 ;  /* 0x0000000fff007e24 */ /* 0x002fe2000f8e00ff */
[----:B------:R-:W-:-:S04]  /*38a0*/  ULEA UR4, UR14, UR6, 0x3 ;  /* 0x000000060e047291 */ /* 0x000fc8000f8e18ff */
[----:B------:R-:W-:-:S05]  /*38b0*/  LEA R0, R0, R1, 0x2 ;  /* 0x0000000100007211 */ /* 0x000fca00078e10ff */
[----:B------:R1:W5:Y:S01]  /*38c0*/  LDL R4, [R0] ;  /* 0x0000000000047983 */ /* 0x0003620000100800 */
[----:B------:R-:W-:Y:S01]  /*38d0*/  UPLOP3.LUT UP3, UPT, UPT, UPT, UPT, 0x40, 0x4 ;  /* 0x000000000004789c */ /* 0x000fe20003f6e870 */
[----:B------:R-:W-:Y:S01]  /*38e0*/  UMOV UR13, UR16 ;  /* 0x00000010000d7c82 */ /* 0x000fe20008000000 */
[----:B------:R-:W-:Y:S01]  /*38f0*/  UMOV UR12, UR14 ;  /* 0x0000000e000c7c82 */ /* 0x000fe20008000000 */
[----:B-1----:R-:W-:-:S04]  /*3900*/  SHF.L.U32 R0, R2, 0x1f, RZ ;  /* 0x0000001f02007819 */ /* 0x002fc800000006ff */
[----:B------:R1:W2:Y:S04]  /*3910*/  SYNCS.PHASECHK.TRANS64.TRYWAIT P1, [UR4], R0 ;  /* 0x00000000ff0075a7 */ /* 0x0002a80008021104 */
.L_x_61:
[----:B------:R-:W-:Y:S01]  /*3920*/  ULEA UR7, UR12, UR6, 0x3 ;  /* 0x000000060c077291 */ /* 0x000fe2000f8e18ff */
[----:B-12-4-:R-:W-:Y:S11]  /*3930*/  @P1 BRA `(.L_x_59) ;  /* 0x00000000000c1947 */ /* 0x016ff60003800000 */
[----:B------:R-:W-:Y:S04]  /*3940*/  SHF.L.U32 R5, R2, 0x1f, RZ ;  /* 0x0000001f02057819 */ /* 0x000fe800000006ff */
[----:B------:R-:W2:Y:S02]  /*3950*/  SYNCS.PHASECHK.TRANS64.TRYWAIT P0, [UR7], R5 ;  /* 0x00000005ff0075a7 */ /* 0x000ea40008001107 */
[----:B--2---:R-:W-:Y:S05]  /*3960*/  @!P0 BRA `(.L_x_60) ;  /* 0x0000006000ac8947 */ /* 0x004fea0003800000 */
.L_x_59:
[----:B------:R-:W-:Y:S01]  /*3970*/  UISETP.NE.AND UP0, UPT, UR13, URZ, UPT ;  /* 0x000000ff0d00728c */ /* 0x000fe2000bf05270 */
[----:B------:R-:W-:Y:S01]  /*3980*/  PLOP3.LUT P1, PT, PT, PT, PT, 0x80, 0x8 ;  /* 0x000000000008781c */ /* 0x000fe20003f2f070 */
[----:B------:R-:W-:Y:S02]  /*3990*/  UIADD3 UR14, UPT, UPT, UR12, 0x1, URZ ;  /* 0x000000010c0e7890 */ /* 0x000fe4000fffe0ff */
[----:B------:R-:W-:Y:S02]  /*39a0*/  ULEA UR22, UR12, UR10, 0x9 ;  /* 0x0000000a0c167291 */ /* 0x000fe4000f8e48ff */
[----:B------:R-:W-:Y:S01]  /*39b0*/  UISETP.NE.AND UP1, UPT, UR14, 0xc, UPT ;  /* 0x0000000c0e00788c */ /* 0x000fe2000bf25270 */
[----:B------:R-:W-:Y:S01]  /*39c0*/  PLOP3.LUT P0, PT, PT, PT, UP0, 0x80, 0x8 ;  /* 0x000000000008781c */ /* 0x000fe20003f0f008 */
[----:B------:R-:W-:Y:S02]  /*39d0*/  ULEA UR24, UR12, UR9, 0x9 ;  /* 0x000000090c187291 */ /* 0x000fe4000f8e48ff */
[----:B------:R-:W-:Y:S02]  /*39e0*/  USEL UR11, URZ, 0x1, UP1 ;  /* 0x00000001ff0b7887 */ /* 0x000fe40008800000 */
[----:B------:R-:W-:Y:S02]  /*39f0*/  USEL UR14, UR14, URZ, UP1 ;  /* 0x000000ff0e0e7287 */ /* 0x000fe40008800000 */
[----:B------:R-:W-:Y:S02]  /*3a00*/  UIADD3 UR26, UPT, UPT, UR22, 0x80, URZ ;  /* 0x00000080161a7890 */ /* 0x000fe4000fffe0ff */
[----:B------:R-:W-:Y:S01]  /*3a10*/  @UP0 ULEA UR4, UR14, UR6, 0x3 ;  /* 0x000000060e040291 */ /* 0x000fe2000f8e18ff */
[----:B------:R-:W-:Y:S01]  /*3a20*/  LOP3.LUT R2, R2, UR11, RZ, 0x3c, !PT ;  /* 0x0000000b02027c12 */ /* 0x000fe2000f8e3cff */
[----:B------:R-:W-:Y:S02]  /*3a30*/  UIADD3 UR28, UPT, UPT, UR24, 0x2, URZ ;  /* 0x00000002181c7890 */ /* 0x000fe4000fffe0ff */
[----:B------:R-:W-:Y:S01]  /*3a40*/  UIADD3 UR17, UPT, UPT, UR7, 0x60, URZ ;  /* 0x0000006007117890 */ /* 0x000fe2000fffe0ff */
[----:B-1----:R-:W-:Y:S01]  /*3a50*/  @P0 SHF.L.U32 R0, R2, 0x1f, RZ ;  /* 0x0000001f02000819 */ /* 0x002fe200000006ff */
[----:B------:R-:W-:Y:S01]  /*3a60*/  UIADD3 UR7, UPT, UPT, UR13, 0x1, URZ ;  /* 0x000000010d077890 */ /* 0x000fe2000fffe0ff */
[----:B------:R-:W-:Y:S02]  /*3a70*/  UMOV UR23, 0x40004040 ;  /* 0x4000404000177882 */ /* 0x000fe40000000000 */
[----:B------:R4:W1:Y:S01]  /*3a80*/  @P0 SYNCS.PHASECHK.TRANS64.TRYWAIT P1, [UR4], R0 ;  /* 0x00000000ff0005a7 */ /* 0x0008620008021104 */
[----:B------:R-:W-:Y:S11]  /*3a90*/  ELECT P0, URZ, PT ;  /* 0x0000000000ff782f */ /* 0x000ff60003800000 */
[----:B------:R-:W-:Y:S02]  /*3aa0*/  @!UPT UIADD3 URZ, UPT, UPT, URZ, URZ, URZ ;  /* 0x000000fffffff290 */ /* 0x000fe4000fffe0ff */
[C---:B-----5:R-:W-:Y:S02]  /*3ab0*/  @P0 R2UR.BROADCAST UR11, R4.reuse ;  /* 0x00000000040b02ca */ /* 0x060fe400008e0000 */
[----:B------:R-:W-:Y:S11]  /*3ac0*/  ELECT P0, URZ, PT ;  /* 0x0000000000ff782f */ /* 0x000ff60003800000 */
[----:B------:R-:W-:Y:S02]  /*3ad0*/  @!UPT UIADD3 URZ, UPT, UPT, URZ, URZ, URZ ;  /* 0x000000fffffff290 */ /* 0x000fe4000fffe0ff */
[----:B------:R-:W-:Y:S01]  /*3ae0*/  @P0 R2UR.BROADCAST UR4, R4 ;  /* 0x00000000040402ca */ /* 0x000fe200008e0000 */
[----:B------:R-:W-:Y:S02]  /*3af0*/  UISETP.GT.U32.AND UP0, UPT, UR7, 0x1, UPT ;  /* 0x000000010700788c */ /* 0x000fe4000bf04070 */
[----:B------:R-:W-:Y:S01]  /*3b00*/  UIADD3 UR13, UPT, UPT, UR13, -0x1, URZ ;  /* 0xffffffff0d0d7890 */ /* 0x000fe2000fffe0ff */
[----:B------:R-:W-:Y:S01]  /*3b10*/  UMOV UR25, 0x80004020 ;  /* 0x8000402000197882 */ /* 0x000fe20000000000 */
[----:B------:R-:W-:Y:S01]  /*3b20*/  UMOV UR27, 0x40004040 ;  /* 0x40004040001b7882 */ /* 0x000fe20000000000 */
[----:B------:R-:W-:Y:S01]  /*3b30*/  UMOV UR29, 0x80004020 ;  /* 0x80004020001d7882 */ /* 0x000fe20000000000 */
[----:B------:R-:W-:Y:S01]  /*3b40*/  UMOV UR12, UR14 ;  /* 0x0000000e000c7c82 */ /* 0x000fe20008000000 */
[----:B------:R4:W-:Y:S01]  /*3b50*/  UTCHMMA gdesc[UR24], gdesc[UR22], tmem[UR11], tmem[UR20], idesc[UR21], UP3 ;  /* 0x00ff1416180075ea */ /* 0x0009e2000980000b */
[----:B------:R-:W-:Y:S04]  /*3b60*/  UPLOP3.LUT UP3, UPT, UPT, UPT, UPT, 0x80, 0x8 ;  /* 0x000000000008789c */ /* 0x000fe80003f6f070 */
[----:B------:R4:W-:Y:S01]  /*3b70*/  UTCHMMA gdesc[UR28], gdesc[UR26], tmem[UR4], tmem[UR18], idesc[UR19], UPT ;  /* 0x00ff121a1c0075ea */ /* 0x0009e2000b800004 */
[----:B------:R4:W-:Y:S01]  /*3b80*/  UTCBAR [UR17], URZ ;  /* 0x000000ff110073e9 */ /* 0x0009e200080000ff */
[----:B------:R-:W-:Y:S05]  /*3b90*/  BRA.U UP0, `(.L_x_61) ;  /* 0xfffffffd00607547 */ /* 0x000fea000b83ffff */
.L_x_58:
[----:B------:R-:W-:Y:S01]  /*3ba0*/  UIADD3 UR15, UPT, UPT, UR15, 0x1, URZ ;  /* 0x000000010f0f7890 */ /* 0x000fe2000fffe0ff */
[----:B------:R-:W-:Y:S01]  /*3bb0*/  LOP3.LUT R3, R3, 0x1, RZ, 0x3c, !PT ;  /* 0x0000000103037812 */ /* 0x000fe200078e3cff */
[----:B------:R-:W-:Y:S02]  /*3bc0*/  UIADD3 UR8, UPT, UPT, UR8, 0x120, URZ ;  /* 0x0000012008087890 */ /* 0x000fe4000fffe0ff */
[----:B------:R-:W-:-:S04]  /*3bd0*/  UISETP.NE.AND UP0, UPT, UR15, 0x2, UPT ;  /* 0x000000020f00788c */ /* 0x000fc8000bf05270 */
[----:B----4-:R-:W-:Y:S02]  /*3be0*/  USEL UR4, URZ, 0x1, UP0 ;  /* 0x00000001ff047887 */ /* 0x010fe40008000000 */
[----:B------:R-:W-:Y:S01]  /*3bf0*/  USEL UR15, UR15, URZ, UP0 ;  /* 0x000000ff0f0f7287 */ /* 0x000fe20008000000 */
[----:B------:R2:W-:Y:S03]  /*3c00*/  UTCBAR [UR8], URZ ;  /* 0x000000ff080073e9 */ /* 0x0005e600080000ff */
[----:B------:R-:W-:Y:S01]  /*3c10*/  LOP3.LUT R8, R8, UR4, RZ, 0x3c, !PT ;  /* 0x0000000408087c12 */ /* 0x000fe2000f8e3cff */
[----:B------:R-:W-:Y:S07]  /*3c20*/  @P2 BRA `(.L_x_62) ;  /* 0xfffffff800d42947 */ /* 0x000fee000383ffff */
[----:B------:R-:W4:Y:S01]  /*3c30*/  S2UR UR4, SR_CgaCtaId ;  /* 0x00000000000479c3 */ /* 0x000f220000008800 */
[----:B------:R-:W-:Y:S01]  /*3c40*/  ELECT P0, URZ, PT ;  /* 0x0000000000ff782f */ /* 0x000fe20003800000 */
[----:B-1----:R-:W-:Y:S01]  /*3c50*/  IMAD.MOV.U32 R0, RZ, RZ, 0x1 ;  /* 0x00000001ff007424 */ /* 0x002fe200078e00ff */
[----:B------:R-:W-:Y:S01]  /*3c60*/  UIADD3 UR6, UPT, UPT, UR6, 0x130, URZ ;  /* 0x0000013006067890 */ /* 0x000fe2000fffe0ff */
[----:B------:R-:W-:Y:S01]  /*3c70*/  SHF.L.U32 R2, R8, 0x1f, RZ ;  /* 0x0000001f08027819 */ /* 0x000fe200000006ff */
[----:B------:R-:W-:-:S03]  /*3c80*/  UMOV UR5, 0x40 ;  /* 0x0000004000057882 */ /* 0x000fc60000000000 */
[----:B------:R-:W-:Y:S01]  /*3c90*/  UVIRTCOUNT.DEALLOC.SMPOOL 0x80 ;  /* 0x000000800000784c */ /* 0x000fe20000000000 */
[----:B----4-:R-:W-:Y:S02]  /*3ca0*/  ULEA UR4, UR4, UR5, 0x18 ;  /* 0x0000000504047291 */ /* 0x010fe4000f8ec0ff */
[----:B------:R-:W-:-:S07]  /*3cb0*/  ULEA UR5, UR15, UR6, 0x3 ;  /* 0x000000060f057291 */ /* 0x000fce000f8e18ff */
[----:B------:R1:W-:Y:S02]  /*3cc0*/  @P0 STS.U8 [UR4+0x1c], R0 ;  /* 0x00001c00ff000988 */ /* 0x0003e40008000004 */
[----:B------:R-:W4:Y:S02]  /*3cd0*/  SYNCS.PHASECHK.TRANS64.TRYWAIT P0, [UR5], R2 ;  /* 0x00000002ff0075a7 */ /* 0x000f240008001105 */
[----:B-1--4-:R-:W-:Y:S05]  /*3ce0*/  @!P0 BRA `(.L_x_63) ;  /* 0x0000005c00e48947 */ /* 0x012fea0003800000 */
.L_x_168:
[----:B------:R-:W-:-:S04]  /*3cf0*/  UIADD3 UR7, UPT, UPT, UR15, 0x1, URZ ;  /* 0x000000010f077890 */ /* 0x000fc8000fffe0ff */
[----:B------:R-:W-:-:S04]  /*3d00*/  UISETP.NE.AND UP0, UPT, UR7, 0x2, UPT ;  /* 0x000000020700788c */ /* 0x000fc8000bf05270 */
[----:B------:R-:W-:Y:S02]  /*3d10*/  USEL UR5, URZ, 0x1, UP0 ;  /* 0x00000001ff057887 */ /* 0x000fe40008000000 */
[----:B------:R-:W-:-:S04]  /*3d20*/  USEL UR7, UR7, URZ, UP0 ;  /* 0x000000ff07077287 */ /* 0x000fc80008000000 */
[----:B------:R-:W-:Y:S01]  /*3d30*/  ULEA UR7, UR7, UR6, 0x3 ;  /* 0x0000000607077291 */ /* 0x000fe2000f8e18ff */
[----:B-1----:R-:W-:-:S04]  /*3d40*/  LOP3.LUT R2, R8, UR5, RZ, 0x3c, !PT ;  /* 0x0000000508027c12 */ /* 0x002fc8000f8e3cff */
[----:B------:R-:W-:-:S04]  /*3d50*/  SHF.L.U32 R2, R2, 0x1f, RZ ;  /* 0x0000001f02027819 */ /* 0x000fc800000006ff */
[----:B------:R-:W1:Y:S02]  /*3d60*/  SYNCS.PHASECHK.TRANS64.TRYWAIT P0, [UR7], R2 ;  /* 0x00000002ff0075a7 */ /* 0x000e640008001107 */
[----:B-1----:R-:W-:Y:S05]  /*3d70*/  @!P0 BRA `(.L_x_64) ;  /* 0x0000005c00d88947 */ /* 0x002fea0003800000 */
.L_x_170:
[----:B------:R-:W-:Y:S01]  /*3d80*/  NOP ;  /* 0x0000000000007918 */ /* 0x000fe20000000000 */
[----:B-1----:R-:W1:Y:S01]  /*3d90*/  LDS R0, [UR4+0x14] ;  /* 0x00001404ff007984 */ /* 0x002e620008000800 */
[----:B------:R-:W-:Y:S01]  /*3da0*/  LOP3.LUT R3, R9, 0xffff, RZ, 0xc0, !PT ;  /* 0x0000ffff09037812 */ /* 0x000fe200078ec0ff */
[----:B------:R-:W-:-:S03]  /*3db0*/  IMAD.MOV.U32 R2, RZ, RZ, 0xffff ;  /* 0x0000ffffff027424 */ /* 0x000fc600078e00ff */
[----:B------:R-:W-:-:S04]  /*3dc0*/  SHF.R.U32.HI R3, RZ, 0x5, R3 ;  /* 0x00000005ff037819 */ /* 0x000fc80000011603 */
[----:B------:R-:W-:-:S04]  /*3dd0*/  SHF.L.U32 R2, R2, R3, RZ ;  /* 0x0000000302027219 */ /* 0x000fc800000006ff */
[----:B-1----:R-:W-:-:S04]  /*3de0*/  LOP3.LUT R0, R0, R2, RZ, 0xc0, !PT ;  /* 0x0000000200007212 */ /* 0x002fc800078ec0ff */
[----:B------:R-:W-:Y:S01]  /*3df0*/  ISETP.NE.AND P0, PT, R0, R2, PT ;  /* 0x000000020000720c */ /* 0x000fe20003f05270 */
[----:B------:R-:W-:-:S05]  /*3e00*/  IMAD.MOV.U32 R0, RZ, RZ, 0x1 ;  /* 0x00000001ff007424 */ /* 0x000fca00078e00ff */
[----:B------:R-:W-:-:S07]  /*3e10*/  SHF.L.U32 R0, R0, R3, RZ ;  /* 0x0000000300007219 */ /* 0x000fce00000006ff */
[----:B------:R-:W-:Y:S05]  /*3e20*/  @P0 BRA `(.L_x_65) ;  /* 0x00000000005c0947 */ /* 0x000fea0003800000 */
[----:B------:R-:W1:Y:S02]  /*3e30*/  LDS R3, [UR4+0x18] ;  /* 0x00001804ff037984 */ /* 0x000e640008000800 */
[----:B-1----:R-:W-:-:S04]  /*3e40*/  LOP3.LUT R3, R3, R0, RZ, 0xc0, !PT ;  /* 0x0000000003037212 */ /* 0x002fc800078ec0ff */
[----:B------:R-:W-:-:S13]  /*3e50*/  ISETP.NE.AND P0, PT, R3, R0, PT ;  /* 0x000000000300720c */ /* 0x000fda0003f05270 */
[----:B------:R-:W-:Y:S05]  /*3e60*/  @P0 BRA `(.L_x_66) ;  /* 0x0000000000400947 */ /* 0x000fea0003800000 */
[----:B--2---:R-:W-:Y:S01]  /*3e70*/  R2UR UR8, R2 ;  /* 0x00000000020872ca */ /* 0x004fe200000e0000 */
[----:B------:R-:W1:Y:S01]  /*3e80*/  S2R R3, SR_LANEID ;  /* 0x0000000000037919 */ /* 0x000e620000000000 */
[----:B------:R-:W-:Y:S01]  /*3e90*/  LOP3.LUT R0, RZ, R0, RZ, 0x33, !PT ;  /* 0x00000000ff007212 */ /* 0x000fe200078e33ff */
[----:B------:R-:W-:Y:S02]  /*3ea0*/  VOTEU.ANY UR7, UPT, PT ;  /* 0x0000000000077886 */ /* 0x000fe400038e0100 */
[----:B------:R-:W-:Y:S01]  /*3eb0*/  UFLO.U32 UR7, UR7 ;  /* 0x00000007000772bd */ /* 0x000fe200080e0000 */
[----:B------:R-:W2:Y:S07]  /*3ec0*/  REDUX UR5, R0 ;  /* 0x00000000000573c4 */ /* 0x000eae0000000000 */
[----:B------:R-:W-:-:S06]  /*3ed0*/  ULOP3.LUT UR8, URZ, UR8, URZ, 0x33, !UPT ;  /* 0x00000008ff087292 */ /* 0x000fcc000f8e33ff */
[----:B------:R-:W-:-:S04]  /*3ee0*/  IMAD.U32 R2, RZ, RZ, UR8 ;  /* 0x00000008ff027e24 */ /* 0x000fc8000f8e00ff */
[----:B------:R-:W4:Y:S02]  /*3ef0*/  REDUX UR6, R2 ;  /* 0x00000000020673c4 */ /* 0x000f240000000000 */
[----:B------:R1:W-:Y:S01]  /*3f00*/  UTCATOMSWS.AND URZ, UR8 ;  /* 0x0000000800ff79e3 */ /* 0x0003e20008000000 */
[----:B--2---:R-:W-:Y:S01]  /*3f10*/  IMAD.U32 R0, RZ, RZ, UR5 ;  /* 0x00000005ff007e24 */ /* 0x004fe2000f8e00ff */
[----:B-1----:R-:W-:Y:S01]  /*3f20*/  ISETP.EQ.U32.AND P0, PT, R3, UR7, PT ;  /* 0x0000000703007c0c */ /* 0x002fe2000bf02070 */
[----:B----4-:R-:W-:-:S12]  /*3f30*/  IMAD.U32 R2, RZ, RZ, UR6 ;  /* 0x00000006ff027e24 */ /* 0x010fd8000f8e00ff */
[----:B------:R1:W-:Y:S04]  /*3f40*/  @P0 ATOMS.AND RZ, [UR4+0x14], R2 ;  /* 0x00001402ffff098c */ /* 0x0003e8000a800004 */
[----:B------:R1:W-:Y:S01]  /*3f50*/  @P0 ATOMS.AND RZ, [UR4+0x18], R0 ;  /* 0x00001800ffff098c */ /* 0x0003e2000a800004 */
[----:B------:R-:W-:Y:S05]  /*3f60*/  BRA `(.L_x_67) ;  /* 0x0000000000147947 */ /* 0x000fea0003800000 */
.L_x_66:
[----:B------:R-:W-:Y:S02]  /*3f70*/  MOV R2, 0x3f90 ;  /* 0x00003f9000027802 */ /* 0x000fe40000000f00 */
[----:B--23-5:R-:W-:Y:S05]  /*3f80*/  CALL.REL.NOINC `($__internal_0_$__cuda_sm10x_tcgen05_guardrail_trap_col_being_dealloced_not_returned_by_alloc) ;  /* 0x0000006000c47944 */ /* 0x02cfea0003c00000 */
[----:B------:R-:W-:Y:S05]  /*3f90*/  BRA `(.L_x_67) ;  /* 0x0000000000087947 */ /* 0x000fea0003800000 */
.L_x_65:
[----:B------:R-:W-:Y:S02]  /*3fa0*/  MOV R2, 0x3fc0 ;  /* 0x00003fc000027802 */ /* 0x000fe40000000f00 */
[----:B--23-5:R-:W-:Y:S05]  /*3fb0*/  CALL.REL.NOINC `($__internal_2_$__cuda_sm10x_tcgen05_guardrail_trap_unallocated_columns_being_dealloced) ;  /* 0x0000006000d07944 */ /* 0x02cfea0003c00000 */
.L_x_67:
[----:B------:R-:W-:Y:S01]  /*3fc0*/  NOP ;  /* 0x0000000000007918 */ /* 0x000fe20000000000 */
[----:B------:R-:W-:Y:S05]  /*3fd0*/  EXIT ;  /* 0x000000000000794d */ /* 0x000fea0003800000 */
.L_x_51:
[----:B------:R-:W-:-:S09]  /*3fe0*/  UISETP.NE.OR UP2, UPT, UR8, 0x3, !UP2 ;  /* 0x000000030800788c */ /* 0x000fd2000d745670 */
[----:B------:R-:W-:Y:S05]  /*3ff0*/  BRA.U UP2, `(.L_x_68) ;  /* 0x0000001102547547 */ /* 0x000fea000b800000 */
[----:B------:R-:W1:Y:S01]  /*4000*/  LDC.64 R28, c[0x0][0x988] ;  /* 0x00026200ff1c7b82 */ /* 0x000e620000000a00 */
[----:B------:R-:W2:Y:S01]  /*4010*/  LDCU.64 UR8, c[0x0][0x888] ;  /* 0x00011100ff0877ac */ /* 0x000ea20008000a00 */
[----:B------:R-:W-:Y:S02]  /*4020*/  IMAD.MOV.U32 R32, RZ, RZ, 0x1 ;  /* 0x00000001ff207424 */ /* 0x000fe400078e00ff */
[----:B------:R-:W-:Y:S01]  /*4030*/  IMAD.MOV.U32 R31, RZ, RZ, RZ ;  /* 0x000000ffff1f7224 */ /* 0x000fe200078e00ff */
[----:B------:R-:W4:Y:S03]  /*4040*/  LDCU.64 UR4, c[0x0][0x890] ;  /* 0x00011200ff0477ac */ /* 0x000f260008000a00 */
[----:B------:R-:W3:Y:S01]  /*4050*/  LDC.64 R22, c[0x0][0x980] ;  /* 0x00026000ff167b82 */ /* 0x000ee20000000a00 */
[----:B------:R-:W-:Y:S01]  /*4060*/  UMOV UR22, 0x400 ;  /* 0x0000040000167882 */ /* 0x000fe20000000000 */
[----:B------:R-:W-:-:S02]  /*4070*/  UPLOP3.LUT UP1, UPT, UPT, UPT, UPT, 0x40, 0x4 ;  /* 0x000000000004789c */ /* 0x000fc40003f2e870 */
[----:B------:R-:W-:-:S04]  /*4080*/  ULEA UR22, UR45, UR22, 0x18 ;  /* 0x000000162d167291 */ /* 0x000fc8000f8ec0ff */
[----:B------:R-:W3:Y:S01]  /*4090*/  LDC R0, c[0x0][0xb30] ;  /* 0x0002cc00ff007b82 */ /* 0x000ee20000000800 */
[----:B------:R-:W-:Y:S02]  /*40a0*/  UIADD3 UR23, UPT, UPT, UR22, 0xd8, URZ ;  /* 0x000000d816177890 */ /* 0x000fe4000fffe0ff */
[----:B------:R-:W-:Y:S02]  /*40b0*/  UIADD3 UR33, UPT, UPT, UR22, 0xc0, URZ ;  /* 0x000000c016217890 */ /* 0x000fe4000fffe0ff */
[----:B------:R-:W-:Y:S02]  /*40c0*/  UIADD3 UR25, UPT, UPT, UR22, 0xc8, URZ ;  /* 0x000000c816197890 */ /* 0x000fe4000fffe0ff */
[----:B--2---:R-:W-:Y:S01]  /*40d0*/  UISETP.NE.U32.AND UP4, UPT, UR8, URZ, UPT ;  /* 0x000000ff0800728c */ /* 0x004fe2000bf85070 */
[----:B------:R-:W2:Y:S01]  /*40e0*/  LDC R30, c[0x0][0x370] ;  /* 0x0000dc00ff1e7b82 */ /* 0x000ea20000000800 */
[C---:B-1----:R-:W-:Y:S01]  /*40f0*/  ISETP.NE.AND P0, PT, R29.reuse, 0x1, PT ;  /* 0x000000011d00780c */ /* 0x042fe20003f05270 */
[----:B----4-:R-:W-:Y:S01]  /*4100*/  UISETP.NE.U32.AND UP5, UPT, UR4, URZ, UPT ;  /* 0x000000ff0400728c */ /* 0x010fe2000bfa5070 */
[----:B------:R-:W-:Y:S01]  /*4110*/  R2UR UR7, R29 ;  /* 0x000000001d0772ca */ /* 0x000fe200000e0000 */
[----:B------:R-:W-:Y:S01]  /*4120*/  UIADD3 UR15, UPT, UPT, UR22, 0x118, URZ ;  /* 0x00000118160f7890 */ /* 0x000fe2000fffe0ff */
[----:B------:R-:W-:Y:S01]  /*4130*/  IMAD.MOV.U32 R29, RZ, RZ, 0x2000 ;  /* 0x00002000ff1d7424 */ /* 0x000fe200078e00ff */
[----:B------:R-:W-:-:S02]  /*4140*/  UIADD3 UR17, UPT, UPT, UR22, 0xd0, URZ ;  /* 0x000000d016117890 */ /* 0x000fc4000fffe0ff */
[----:B------:R-:W1:Y:S01]  /*4150*/  LDC R3, c[0x0][0xb0c] ;  /* 0x0002c300ff037b82 */ /* 0x000e620000000800 */
[----:B---3--:R-:W-:Y:S01]  /*4160*/  R2UR UR14, R22 ;  /* 0x00000000160e72ca */ /* 0x008fe200000e0000 */
[----:B------:R-:W-:Y:S02]  /*4170*/  UPRMT UR23, UR45, 0x654, UR23 ;  /* 0x000006542d177896 */ /* 0x000fe40008000017 */
[----:B------:R-:W-:Y:S02]  /*4180*/  UPRMT UR31, UR45, 0x654, UR33 ;  /* 0x000006542d1f7896 */ /* 0x000fe40008000021 */
[----:B------:R-:W-:Y:S02]  /*4190*/  UPRMT UR30, UR45, 0x654, UR25 ;  /* 0x000006542d1e7896 */ /* 0x000fe40008000019 */
[----:B------:R-:W3:Y:S01]  /*41a0*/  LDC R15, c[0x0][0xb20] ;  /* 0x0002c800ff0f7b82 */ /* 0x000ee20000000800 */
[----:B------:R-:W-:Y:S01]  /*41b0*/  ISETP.NE.AND P1, PT, R0, 0x1, PT ;  /* 0x000000010000780c */ /* 0x000fe20003f25270 */
[----:B------:R-:W-:-:S02]  /*41c0*/  UISETP.NE.AND.EX UP4, UPT, UR9, URZ, UPT, UP4 ;  /* 0x000000ff0900728c */ /* 0x000fc4000bf85340 */
[----:B------:R-:W-:Y:S02]  /*41d0*/  UPRMT UR15, URZ, 0x654, UR15 ;  /* 0x00000654ff0f7896 */ /* 0x000fe4000800000f */
[----:B------:R-:W-:Y:S02]  /*41e0*/  UPRMT UR45, UR45, 0x654, UR17 ;  /* 0x000006542d2d7896 */ /* 0x000fe40008000011 */
[----:B------:R-:W4:Y:S01]  /*41f0*/  LDC.64 R34, c[0x0][0x348] ;  /* 0x0000d200ff227b82 */ /* 0x000f220000000a00 */
[----:B------:R-:W-:Y:S01]  /*4200*/  UISETP.NE.AND.EX UP5, UPT, UR5, URZ, UPT, UP5 ;  /* 0x000000ff0500728c */ /* 0x000fe2000bfa5350 */
[----:B------:R-:W-:-:S06]  /*4210*/  VOTEU.ANY UP3, P0 ;  /* 0x0000000000ff7886 */ /* 0x000fcc0000060100 */
[----:B------:R-:W1:Y:S08]  /*4220*/  LDC.64 R18, c[0x0][0xb10] ;  /* 0x0002c400ff127b82 */ /* 0x000e700000000a00 */
[----:B------:R-:W1:Y:S08]  /*4230*/  LDC.64 R6, c[0x0][0xb18] ;  /* 0x0002c600ff067b82 */ /* 0x000e700000000a00 */
[----:B------:R-:W1:Y:S08]  /*4240*/  LDC.64 R4, c[0x0][0xb28] ;  /* 0x0002ca00ff047b82 */ /* 0x000e700000000a00 */
[----:B------:R-:W1:Y:S08]  /*4250*/  LDC.64 R20, c[0x0][0x990] ;  /* 0x00026400ff147b82 */ /* 0x000e700000000a00 */
[----:B--23--:R-:W1:Y:S02]  /*4260*/  LDC R16, c[0x0][0x374] ;  /* 0x0000dd00ff107b82 */ /* 0x00ce640000000800 */
.L_x_79:
[----:B------:R-:W-:Y:S04]  /*4270*/  SHF.L.U32 R2, R31, 0x1f, RZ ;  /* 0x0000001f1f027819 */ /* 0x000fe800000006ff */
[----:B--2---:R-:W2:Y:S02]  /*4280*/  SYNCS.PHASECHK.TRANS64.TRYWAIT P0, [UR22+0x110], R2 ;  /* 0x00011002ff0075a7 */ /* 0x004ea40008001116 */
[----:B--2---:R-:W-:Y:S05]  /*4290*/  @!P0 BRA `(.L_x_69) ;  /* 0x0000005800a88947 */ /* 0x004fea0003800000 */
.L_x_172:
[----:B------:R-:W3:Y:S01]  /*42a0*/  LDS.128 R24, [UR22+0x150] ;  /* 0x00015016ff187984 */ /* 0x000ee20008000c00 */
[----:B------:R-:W-:Y:S01]  /*42b0*/  ISETP.GE.AND P0, PT, R40, 0x1, PT ;  /* 0x000000012800780c */ /* 0x000fe20003f06270 */
[----:B------:R-:W-:Y:S01]  /*42c0*/  @!PT LDS RZ, [RZ] ;  /* 0x00000000fffff984 */ /* 0x000fe20000000800 */
[----:B------:R-:W-:Y:S01]  /*42d0*/  @!PT LDS RZ, [RZ] ;  /* 0x00000000fffff984 */ /* 0x000fe20000000800 */
[----:B------:R-:W-:Y:S01]  /*42e0*/  @!PT LDS RZ, [RZ] ;  /* 0x00000000fffff984 */ /* 0x000fe20000000800 */
[----:B------:R-:W-:Y:S01]  /*42f0*/  @!PT LDS RZ, [RZ] ;  /* 0x00000000fffff984 */ /* 0x000fe20000000800 */
[----:B------:R1:W-:Y:S06]  /*4300*/  MEMBAR.ALL.CTA ;  /* 0x0000000000007992 */ /* 0x0003ec0000008000 */
[----:B-1----:R-:W1:Y:S02]  /*4310*/  FENCE.VIEW.ASYNC.S ;  /* 0x00000000000073c6 */ /* 0x002e640000000000 */
[----:B-1----:R-:W-:Y:S01]  /*4320*/  SYNCS.ARRIVE.TRANS64.RED.A1T0 RZ, [UR15], RZ ;  /* 0x000000ffffff79a7 */ /* 0x002fe2000810040f */
[----:B---3--:R-:W-:Y:S11]  /*4330*/  LOP3.LUT P3, RZ, R26, 0x1, RZ, 0xc0, !PT ;  /* 0x000000011aff7812 */ /* 0x008ff6000786c0ff */
[----:B------:R-:W-:Y:S02]  /*4340*/  @!UPT UIADD3 URZ, UPT, UPT, URZ, URZ, URZ ;  /* 0x000000fffffff290 */ /* 0x000fe4000fffe0ff */
[----:B------:R-:W-:Y:S02]  /*4350*/  @P3 MOV R11, R24 ;  /* 0x00000018000b3202 */ /* 0x000fe40000000f00 */
[----:B------:R-:W-:Y:S01]  /*4360*/  @P3 LOP3.LUT R10, R25, 0xffff, RZ, 0xc0, !PT ;  /* 0x0000ffff190a3812 */ /* 0x000fe200078ec0ff */
[----:B------:R-:W-:Y:S06]  /*4370*/  @!P0 BRA `(.L_x_70) ;  /* 0x0000000000a48947 */ /* 0x000fec0003800000 */
[----:B--2---:R-:W-:Y:S01]  /*4380*/  IMAD.HI.U32 R0, R16, R7, RZ ;  /* 0x0000000710007227 */ /* 0x004fe200078e00ff */
[----:B------:R-:W-:Y:S02]  /*4390*/  ISETP.NE.AND P0, PT, R6, 0x1, PT ;  /* 0x000000010600780c */ /* 0x000fe40003f05270 */
[----:B------:R-:W-:Y:S01]  /*43a0*/  ISETP.NE.AND P2, PT, R40, 0x1, PT ;  /* 0x000000012800780c */ /* 0x000fe20003f45270 */
[----:B------:R-:W-:Y:S01]  /*43b0*/  IMAD.HI.U32 R9, R30, R18, RZ ;  /* 0x000000121e097227 */ /* 0x000fe200078e00ff */
[----:B------:R-:W-:Y:S02]  /*43c0*/  SHF.R.U32.HI R0, RZ, R15, R0 ;  /* 0x0000000fff007219 */ /* 0x000fe40000011600 */
[----:B------:R-:W-:Y:S01]  /*43d0*/  ISETP.NE.AND P4, PT, R3, 0x1, PT ;  /* 0x000000010300780c */ /* 0x000fe20003f85270 */
[----:B------:R-:W-:Y:S01]  /*43e0*/  IMAD.HI.U32 R13, R10, R7, RZ ;  /* 0x000000070a0d7227 */ /* 0x000fe200078e00ff */
[----:B------:R-:W-:Y:S02]  /*43f0*/  SHF.R.U32.HI R9, RZ, R19, R9 ;  /* 0x00000013ff097219 */ /* 0x000fe40000011609 */
[----:B------:R-:W-:Y:S01]  /*4400*/  SEL R0, R16, R0, !P0 ;  /* 0x0000000010007207 */ /* 0x000fe20004000000 */
[----:B------:R-:W-:Y:S01]  /*4410*/  IMAD.HI.U32 R12, R11, R18, RZ ;  /* 0x000000120b0c7227 */ /* 0x000fe200078e00ff */
[----:B------:R-:W-:Y:S03]  /*4420*/  SEL R9, R30, R9, !P4 ;  /* 0x000000091e097207 */ /* 0x000fe60006000000 */
[-C--:B------:R-:W-:Y:S01]  /*4430*/  IMAD.HI.U32 R8, R0, R4.reuse, RZ ;  /* 0x0000000400087227 */ /* 0x080fe200078e00ff */
[----:B------:R-:W-:Y:S03]  /*4440*/  SHF.R.U32.HI R12, RZ, R19, R12 ;  /* 0x00000013ff0c7219 */ /* 0x000fe6000001160c */
[----:B------:R-:W-:Y:S01]  /*4450*/  IMAD.HI.U32 R2, R9, R4, RZ ;  /* 0x0000000409027227 */ /* 0x000fe200078e00ff */
[----:B------:R-:W-:Y:S02]  /*4460*/  @P2 SHF.R.U32.HI R0, RZ, R5, R8 ;  /* 0x00000005ff002219 */ /* 0x000fe40000011608 */
[----:B------:R-:W-:Y:S02]  /*4470*/  SHF.R.U32.HI R8, RZ, R15, R13 ;  /* 0x0000000fff087219 */ /* 0x000fe4000001160d */
[----:B------:R-:W-:Y:S01]  /*4480*/  @P2 SHF.R.U32.HI R9, RZ, R5, R2 ;  /* 0x00000005ff092219 */ /* 0x000fe20000011602 */
[----:B------:R-:W-:Y:S01]  /*4490*/  IMAD R0, R40, R0, RZ ;  /* 0x0000000028007224 */ /* 0x000fe200078e02ff */
[----:B------:R-:W-:Y:S02]  /*44a0*/  SEL R8, R10, R8, !P0 ;  /* 0x000000080a087207 */ /* 0x000fe40004000000 */
[----:B------:R-:W-:Y:S01]  /*44b0*/  SEL R2, R11, R12, !P4 ;  /* 0x0000000c0b027207 */ /* 0x000fe20006000000 */
[----:B------:R-:W-:Y:S01]  /*44c0*/  IMAD R12, R40, R9, RZ ;  /* 0x00000009280c7224 */ /* 0x000fe200078e02ff */
[C---:B------:R-:W-:Y:S01]  /*44d0*/  ISETP.GE.AND P0, PT, R8.reuse, R0, PT ;  /* 0x000000000800720c */ /* 0x040fe20003f06270 */
[----:B------:R-:W-:Y:S03]  /*44e0*/  IMAD.HI.U32 R0, R8, R4, RZ ;  /* 0x0000000408007227 */ /* 0x000fe600078e00ff */
[----:B------:R-:W-:Y:S02]  /*44f0*/  ISETP.GE.OR P0, PT, R2, R12, P0 ;  /* 0x0000000c0200720c */ /* 0x000fe40000706670 */
[-C--:B------:R-:W-:Y:S04]  /*4500*/  SHF.R.U32.HI R0, RZ, R5.reuse, R0 ;  /* 0x00000005ff007219 */ /* 0x080fe80000011600 */
[----:B------:R-:W-:Y:S05]  /*4510*/  SEL R13, R8, R0, !P2 ;  /* 0x00000000080d7207 */ /* 0x000fea0005000000 */
[----:B------:R-:W-:Y:S02]  /*4520*/  IMAD.MOV R12, RZ, RZ, -R13 ;  /* 0x000000ffff0c7224 */ /* 0x000fe400078e0a0d */
[----:B------:R-:W-:Y:S04]  /*4530*/  @!P0 IMAD.HI.U32 R0, R2, R4, RZ ;  /* 0x0000000402008227 */ /* 0x000fe800078e00ff */
[----:B------:R-:W-:Y:S01]  /*4540*/  IMAD R12, R40, R12, R8 ;  /* 0x0000000c280c7224 */ /* 0x000fe200078e0208 */
[----:B------:R-:W-:Y:S04]  /*4550*/  @!P0 SHF.R.U32.HI R0, RZ, R5, R0 ;  /* 0x00000005ff008219 */ /* 0x000fe80000011600 */
[----:B------:R-:W-:Y:S04]  /*4560*/  @!P0 SEL R0, R2, R0, !P2 ;  /* 0x0000000002008207 */ /* 0x000fe80005000000 */
[----:B------:R-:W-:Y:S01]  /*4570*/  @!P0 IADD3 R13, PT, PT, R13, -R0, RZ ;  /* 0x800000000d0d8210 */ /* 0x000fe20007ffe0ff */
[----:B------:R-:W-:Y:S01]  /*4580*/  @!P0 IMAD R0, R9, R12, R0 ;  /* 0x0000000c09008224 */ /* 0x000fe200078e0200 */
[----:B------:R-:W-:Y:S01]  /*4590*/  IADD3 R9, PT, PT, -R8, RZ, RZ ;  /* 0x000000ff08097210 */ /* 0x000fe20007ffe1ff */
[--C-:B------:R-:W-:Y:S02]  /*45a0*/  IMAD.MOV R12, RZ, RZ, -R2.reuse ;  /* 0x000000ffff0c7224 */ /* 0x100fe400078e0a02 */
[----:B------:R-:W-:Y:S02]  /*45b0*/  @!P0 IMAD R8, R13, R40, R2 ;  /* 0x000000280d088224 */ /* 0x000fe400078e0202 */
[----:B------:R-:W-:Y:S02]  /*45c0*/  @!P0 IMAD.MOV.U32 R2, RZ, RZ, R0 ;  /* 0x000000ffff028224 */ /* 0x000fe400078e0000 */
[----:B------:R-:W-:Y:S02]  /*45d0*/  IMAD R11, R3, R12, R11 ;  /* 0x0000000c030b7224 */ /* 0x000fe400078e020b */
[----:B------:R-:W-:Y:S02]  /*45e0*/  IMAD R10, R6, R9, R10 ;  /* 0x00000009060a7224 */ /* 0x000fe400078e020a */
[----:B------:R-:W-:Y:S02]  /*45f0*/  IMAD R11, R2, R3, R11 ;  /* 0x00000003020b7224 */ /* 0x000fe400078e020b */
[----:B------:R-:W-:Y:S02]  /*4600*/  IMAD R10, R8, R6, R10 ;  /* 0x00000006080a7224 */ /* 0x000fe400078e020a */
.L_x_70:
[----:B------:R-:W-:Y:S05]  /*4610*/  BRA.U UP1, `(.L_x_71) ;  /* 0x0000000101107547 */ /* 0x000fea000b800000 */
[----:B--2---:R-:W-:Y:S04]  /*4620*/  MOV R2, UR6 ;  /* 0x0000000600027c02 */ /* 0x004fe80008000f00 */
[----:B------:R-:W-:Y:S04]  /*4630*/  SHF.L.U32 R2, R2, 0x1f, RZ ;  /* 0x0000001f02027819 */ /* 0x000fe800000006ff */
[----:B------:R-:W1:Y:S02]  /*4640*/  SYNCS.PHASECHK.TRANS64.TRYWAIT P0, [UR22+0x108], R2 ;  /* 0x00010802ff0075a7 */ /* 0x000e640008001116 */
[----:B-1----:R-:W-:Y:S05]  /*4650*/  @!P0 BRA `(.L_x_72) ;  /* 0x0000005400d08947 */ /* 0x002fea0003800000 */
.L_x_71:
[----:B------:R-:W-:Y:S02]  /*4660*/  R2UR UR34, R14 ;  /* 0x000000000e2272ca */ /* 0x000fe400000e0000 */
[----:B------:R-:W-:Y:S02]  /*4670*/  ISETP.NE.U32.AND P0, PT, RZ, UR4, PT ;  /* 0x00000004ff007c0c */ /* 0x000fe4000bf05070 */
[----:B------:R-:W-:Y:S02]  /*4680*/  SHF.L.U32 R14, R32, 0x1f, RZ ;  /* 0x0000001f200e7819 */ /* 0x000fe400000006ff */
[----:B------:R-:W-:Y:S07]  /*4690*/  ISETP.NE.AND.EX P0, PT, RZ, UR5, PT, P0 ;  /* 0x00000005ff007c0c */ /* 0x000fee000bf05300 */
[----:B------:R-:W-:Y:S01]  /*46a0*/  USHF.L.U32 UR34, UR34, 0x7, URZ ;  /* 0x0000000722227899 */ /* 0x000fe200080006ff */
[----:B------:R-:W-:Y:S11]  /*46b0*/  BRA.U !UP5, `(.L_x_73) ;  /* 0x000000010d347547 */ /* 0x000ff6000b800000 */
[----:B------:R-:W-:Y:S01]  /*46c0*/  UPLOP3.LUT UP0, UPT, UPT, UPT, UP4, 0x80, 0x8 ;  /* 0x000000000008789c */ /* 0x000fe20003f0f040 */
[----:B-12---:R-:W-:Y:S02]  /*46d0*/  HFMA2 R0, -RZ, RZ, 0, 5.9604644775390625e-08 ;  /* 0x00000001ff007431 */ /* 0x006fe400000001ff */
[----:B------:R-:W-:Y:S03]  /*46e0*/  IMAD.MOV.U32 R92, RZ, RZ, 0x1 ;  /* 0x00000001ff5c7424 */ /* 0x000fe600078e00ff */
[----:B------:R-:W-:Y:S05]  /*46f0*/  PLOP3.LUT P2, PT, PT, PT, UP0, 0x80, 0x8 ;  /* 0x000000000008781c */ /* 0x000fea0003f4f008 */
[----:B------:R-:W1:Y:S01]  /*4700*/  @UP0 LDCU.64 UR10, c[0x0][0x888] ;  /* 0x00011100ff0a07ac */ /* 0x000e620008000a00 */
[----:B------:R-:W-:Y:S07]  /*4710*/  @UP0 UIMAD UR8, UR57, UR4, URZ ;  /* 0x00000004390802a4 */ /* 0x000fee000f8e02ff */
[----:B------:R-:W-:Y:S01]  /*4720*/  @!P2 PRMT R92, R0, 0x7610, R92 ;  /* 0x00007610005ca816 */ /* 0x000fe2000000005c */
[----:B-1----:R-:W-:Y:S03]  /*4730*/  @UP0 UIMAD.WIDE UR10, UR8, 0x4, UR10 ;  /* 0x00000004080a08a5 */ /* 0x002fe6000f8e020a */
[----:B------:R-:W1:Y:S03]  /*4740*/  @!UP0 LDCU UR8, c[0x0][0x880] ;  /* 0x00011000ff0887ac */ /* 0x000e660008000800 */
[----:B------:R-:W-:Y:S01]  /*4750*/  IMAD.U32 R8, RZ, RZ, UR10 ;  /* 0x0000000aff087e24 */ /* 0x000fe2000f8e00ff */
[----:B------:R-:W-:Y:S05]  /*4760*/  MOV R9, UR11 ;  /* 0x0000000b00097c02 */ /* 0x000fea0008000f00 */
[----:B-----5:R3:W5:Y:S02]  /*4770*/  @P2 LDG.E R49, desc[UR48][R8.64] ;  /* 0x0000003008312981 */ /* 0x020764000c1e1900 */
[----:B-1-3--:R-:W-:Y:S07]  /*4780*/  @!P2 IMAD.U32 R49, RZ, RZ, UR8 ;  /* 0x00000008ff31ae24 */ /* 0x00afee000f8e00ff */
.L_x_73:
[----:B-----5:R-:W-:Y:S01]  /*4790*/  @!P0 FSETP.EQ.AND P4, PT, R49, RZ, PT ;  /* 0x000000ff3100820b */ /* 0x020fe20003f82000 */
[----:B------:R-:W-:Y:S01]  /*47a0*/  @!UPT UIADD3 URZ, UPT, UPT, URZ, URZ, URZ ;  /* 0x000000fffffff290 */ /* 0x000fe2000fffe0ff */
[----:B------:R-:W-:Y:S11]  /*47b0*/  @!P0 BRA `(.L_x_74) ;  /* 0x0000000000148947 */ /* 0x000ff60003800000 */
[----:B------:R-:W-:Y:S02]  /*47c0*/  LOP3.LUT P0, RZ, R92, 0xff, RZ, 0xc0, !PT ;  /* 0x000000ff5cff7812 */ /* 0x000fe4000780c0ff */
[----:B------:R-:W-:Y:S04]  /*47d0*/  PLOP3.LUT P4, PT, PT, PT, UP0, 0x80, 0x8 ;  /* 0x000000000008781c */ /* 0x000fe80003f8f008 */
[----:B------:R-:W-:Y:S07]  /*47e0*/  PLOP3.LUT P4, PT, P4, PT, PT, 0x8, 0x80 ;  /* 0x000000000080781c */ /* 0x000fee000278e170 */
[----:B------:R-:W-:Y:S11]  /*47f0*/  @P0 FSETP.EQ.AND P4, PT, R49, RZ, PT ;  /* 0x000000ff3100020b */ /* 0x000ff60003f82000 */
[----:B------:R-:W-:Y:S02]  /*4800*/  @!UPT UIADD3 URZ, UPT, UPT, URZ, URZ, URZ ;  /* 0x000000fffffff290 */ /* 0x000fe4000fffe0ff */
.L_x_74:
[----:B------:R-:W-:Y:S01]  /*4810*/  ISETP.NE.AND P0, PT, R22, 0x1, PT ;  /* 0x000000011600780c */ /* 0x000fe20003f05270 */
[----:B------:R-:W3:Y:S01]  /*4820*/  SYNCS.PHASECHK.TRANS64.TRYWAIT P2, [UR22+0xe0], R14 ;  /* 0x0000e00eff0075a7 */ /* 0x000ee20008041116 */
[----:B------:R-:W-:Y:S04]  /*4830*/  IMAD.SHL.U32 R17, R17, 0x80, RZ ;  /* 0x0000008011117824 */ /* 0x000fe800078e00ff */
[C---:B------:R-:W-:Y:S01]  /*4840*/  IMAD.HI.U32 R8, R17.reuse, R23, RZ ;  /* 0x0000001711087227 */ /* 0x040fe200078e00ff */
[C---:B------:R-:W-:Y:S04]  /*4850*/  R2UR UR35, R17.reuse ;  /* 0x00000000112372ca */ /* 0x040fe800000e0000 */
[----:B------:R-:W-:Y:S04]  /*4860*/  SHF.R.U32.HI R8, RZ, R28, R8 ;  /* 0x0000001cff087219 */ /* 0x000fe80000011608 */
[----:B------:R-:W-:Y:S02]  /*4870*/  SEL R8, R17, R8, !P0 ;  /* 0x0000000811087207 */ /* 0x000fe40004000000 */
[----:B------:R-:W-:Y:S02]  /*4880*/  ELECT P0, URZ, PT ;  /* 0x0000000000ff782f */ /* 0x000fe40003800000 */
[C---:B------:R-:W-:Y:S01]  /*4890*/  R2UR UR8, R8.reuse ;  /* 0x00000000080872ca */ /* 0x040fe200000e0000 */
[C---:B-12---:R-:W-:Y:S01]  /*48a0*/  IMAD.HI.U32 R0, R8.reuse, R20, RZ ;  /* 0x0000001408007227 */ /* 0x046fe200078e00ff */
[----:B------:R-:W-:Y:S02]  /*48b0*/  PLOP3.LUT P4, PT, P4, P0, PT, 0xf2, 0x2f ;  /* 0x00000000002f781c */ /* 0x000fe40002781e72 */
[----:B------:R-:W-:Y:S01]  /*48c0*/  R2UR UR36, R8 ;  /* 0x00000000082472ca */ /* 0x000fe200000e0000 */
[----:B------:R-:W-:Y:S01]  /*48d0*/  IMAD.MOV R2, RZ, RZ, -R8 ;  /* 0x000000ffff027224 */ /* 0x000fe200078e0a08 */
[----:B------:R-:W-:Y:S04]  /*48e0*/  SHF.R.U32.HI R0, RZ, R21, R0 ;  /* 0x00000015ff007219 */ /* 0x000fe80000011600 */
[----:B------:R-:W-:Y:S02]  /*48f0*/  R2UR UR37, R0 ;  /* 0x00000000002572ca */ /* 0x000fe400000e0000 */
[----:B------:R-:W-:Y:S03]  /*4900*/  R2UR UR9, R2 ;  /* 0x00000000020972ca */ /* 0x000fe600000e0000 */
[----:B----4-:R-:W-:Y:S05]  /*4910*/  @!P4 IADD3 R8, P0, PT, R34, 0x580, RZ ;  /* 0x000005802208c810 */ /* 0x010fea0007f1e0ff */
[----:B------:R-:W-:Y:S03]  /*4920*/  @!P4 IMAD.X R2, RZ, RZ, R35, P0 ;  /* 0x000000ffff02c224 */ /* 0x000fe600000e0623 */
[----:B------:R-:W-:Y:S02]  /*4930*/  USEL UR37, UR8, UR37, !UP3 ;  /* 0x0000002508257287 */ /* 0x000fe4000d800000 */
[----:B------:R-:W-:Y:S04]  /*4940*/  UIMAD UR35, UR14, UR9, UR35 ;  /* 0x000000090e2372a4 */ /* 0x000fe8000f8e0223 */
[----:B------:R-:W-:Y:S05]  /*4950*/  IMAD R0, RZ, RZ, -UR37 ;  /* 0x80000025ff007e24 */ /* 0x000fea000f8e02ff */
[----:B------:R-:W-:Y:S11]  /*4960*/  R2UR UR8, R0 ;  /* 0x00000000000872ca */ /* 0x000ff600000e0000 */
[----:B------:R-:W-:Y:S02]  /*4970*/  @!UPT UIADD3 URZ, UPT, UPT, URZ, URZ, URZ ;  /* 0x000000fffffff290 */ /* 0x000fe4000fffe0ff */
[----:B------:R-:W-:Y:S01]  /*4980*/  UIMAD UR36, UR7, UR8, UR36 ;  /* 0x00000008072472a4 */ /* 0x000fe2000f8e0224 */
[----:B---3--:R-:W-:Y:S11]  /*4990*/  @!P2 BRA `(.L_x_75) ;  /* 0x000000540018a947 */ /* 0x008ff60003800000 */
.L_x_175:
[----:B------:R-:W-:Y:S01]  /*49a0*/  @!P4 R2UR UR8, R8 ;  /* 0x000000000808c2ca */ /* 0x000fe200000e0000 */
[----:B------:R-:W-:Y:S01]  /*49b0*/  VOTEU.ALL UP2, P4 ;  /* 0x0000000000ff7886 */ /* 0x000fe20002040000 */
[----:B------:R-:W-:Y:S01]  /*49c0*/  @!P4 R2UR UR9, R2 ;  /* 0x000000000209c2ca */ /* 0x000fe200000e0000 */
[----:B------:R-:W-:Y:S01]  /*49d0*/  VOTEU.ALL UP1, P4 ;  /* 0x0000000000ff7886 */ /* 0x000fe20002020000 */
[----:B-1----:R-:W-:Y:S02]  /*49e0*/  @!P4 IMAD.MOV.U32 R0, RZ, RZ, 0x2000 ;  /* 0x00002000ff00c424 */ /* 0x002fe400078e00ff */
[----:B------:R-:W-:Y:S07]  /*49f0*/  @!UP2 UIADD3 UR32, UPT, UPT, UR22, 0x200, URZ ;  /* 0x000002001620a890 */ /* 0x000fee000fffe0ff */
[----:B------:R-:W-:Y:S02]  /*4a00*/  IMAD.U32 R8, RZ, RZ, UR8 ;  /* 0x00000008ff087e24 */ /* 0x000fe4000f8e00ff */
[----:B------:R-:W-:Y:S01]  /*4a10*/  IMAD.U32 R9, RZ, RZ, UR9 ;  /* 0x00000009ff097e24 */ /* 0x000fe2000f8e00ff */
[----:B------:R-:W-:Y:S02]  /*4a20*/  @!UP2 UPRMT UR9, URZ, 0x40, URZ ;  /* 0x00000040ff09a896 */ /* 0x000fe400080000ff */
[----:B------:R-:W-:Y:S02]  /*4a30*/  @!P4 R2UR UR10, R8 ;  /* 0x00000000080ac2ca */ /* 0x000fe400000e0000 */
[----:B------:R-:W-:Y:S01]  /*4a40*/  @!P4 R2UR UR11, R9 ;  /* 0x00000000090bc2ca */ /* 0x000fe200000e0000 */
[----:B------:R-:W-:Y:S01]  /*4a50*/  @!UP2 UPRMT UR8, UR9, 0x5410, URZ ;  /* 0x000054100908a896 */ /* 0x000fe200080000ff */
[----:B------:R-:W-:Y:S05]  /*4a60*/  @!P4 IADD3 R8, P0, PT, R34, 0x580, RZ ;  /* 0x000005802208c810 */ /* 0x000fea0007f1e0ff */
[----:B------:R-:W-:Y:S06]  /*4a70*/  @!P4 IMAD.X R2, RZ, RZ, R35, P0 ;  /* 0x000000ffff02c224 */ /* 0x000fec00000e0623 */
[----:B------:R1:W-:Y:S01]  /*4a80*/  @!UP1 UTMALDG.4D.IM2COL [UR32], [UR10], UR8 ;  /* 0x000000200a0093b4 */ /* 0x0003e20008058008 */
[----:B------:R1:W-:Y:S01]  /*4a90*/  @!P4 SYNCS.ARRIVE.TRANS64.RED.A0TR RZ, [UR22+0xc0], R0 ;  /* 0x0000c000ffffc9a7 */ /* 0x0003e20008300416 */
[----:B------:R-:W-:Y:S01]  /*4aa0*/  SYNCS.ARRIVE.TRANS64.RED.A1T0 RZ, [UR31], RZ ;  /* 0x000000ffffff79a7 */ /* 0x000fe2000810041f */
[----:B------:R-:W2:Y:S02]  /*4ab0*/  SYNCS.PHASECHK.TRANS64.TRYWAIT P2, [UR22+0xe8], R14 ;  /* 0x0000e80eff0075a7 */ /* 0x000ea40008041116 */
[----:B-12---:R-:W-:Y:S05]  /*4ac0*/  @!P2 BRA `(.L_x_76) ;  /* 0x0000005000e4a947 */ /* 0x006fea0003800000 */
.L_x_177:
[----:B------:R-:W-:Y:S01]  /*4ad0*/  @!P4 R2UR UR8, R2 ;  /* 0x000000000208c2ca */ /* 0x000fe200000e0000 */
[----:B------:R-:W-:Y:S01]  /*4ae0*/  VOTEU.ALL UP2, P4 ;  /* 0x0000000000ff7886 */ /* 0x000fe20002040000 */
[----:B------:R-:W-:Y:S01]  /*4af0*/  @!P4 R2UR UR9, R8 ;  /* 0x000000000809c2ca */ /* 0x000fe200000e0000 */
[----:B------:R-:W-:Y:S01]  /*4b00*/  VOTEU.ALL UP1, P4 ;  /* 0x0000000000ff7886 */ /* 0x000fe20002020000 */
[----:B-1----:R-:W-:Y:S01]  /*4b10*/  @!P4 IMAD.MOV.U32 R0, RZ, RZ, 0x2000 ;  /* 0x00002000ff00c424 */ /* 0x002fe200078e00ff */
[----:B------:R-:W-:Y:S01]  /*4b20*/  UMOV UR27, UR35 ;  /* 0x00000023001b7c82 */ /* 0x000fe20008000000 */
[----:B------:R-:W-:Y:S02]  /*4b30*/  @!UP2 UIADD3 UR26, UPT, UPT, UR34, 0x20, URZ ;  /* 0x00000020221aa890 */ /* 0x000fe4000fffe0ff */
[----:B------:R-:W-:Y:S01]  /*4b40*/  @!UP2 UIADD3 UR24, UPT, UPT, UR22, 0x2200, URZ ;  /* 0x000022001618a890 */ /* 0x000fe2000fffe0ff */
[----:B------:R-:W-:Y:S01]  /*4b50*/  UMOV UR28, UR36 ;  /* 0x00000024001c7c82 */ /* 0x000fe20008000000 */
[----:B------:R-:W-:Y:S03]  /*4b60*/  UMOV UR29, UR37 ;  /* 0x00000025001d7c82 */ /* 0x000fe60008000000 */
        /* <DEDUP_REMOVED lines=13> */
.L_x_179:
[----:B------:R-:W2:Y:S01]  /*4c40*/  LDC.64 R12, c[0x0][0xb18] ;  /* 0x0002c600ff0c7b82 */ /* 0x000ea20000000a00 */
[----:B------:R-:W-:Y:S01]  /*4c50*/  @!P4 R2UR UR8, R2 ;  /* 0x000000000208c2ca */ /* 0x000fe200000e0000 */
[----:B------:R-:W-:Y:S01]  /*4c60*/  VOTEU.ALL UP2, P4 ;  /* 0x0000000000ff7886 */ /* 0x000fe20002040000 */
[----:B------:R-:W-:Y:S01]  /*4c70*/  @!P4 R2UR UR9, R8 ;  /* 0x000000000809c2ca */ /* 0x000fe200000e0000 */
[----:B------:R-:W-:Y:S01]  /*4c80*/  VOTEU.ALL UP1, P4 ;  /* 0x0000000000ff7886 */ /* 0x000fe20002020000 */
[----:B-1----:R-:W-:Y:S03]  /*4c90*/  @!P4 IMAD.MOV.U32 R0, RZ, RZ, 0x2000 ;  /* 0x00002000ff00c424 */ /* 0x002fe600078e00ff */
[----:B------:R-:W1:Y:S01]  /*4ca0*/  @!P1 LDC R2, c[0x0][0xb0c] ;  /* 0x0002c300ff029b82 */ /* 0x000e620000000800 */
[----:B------:R-:W-:Y:S01]  /*4cb0*/  @!UP2 UIADD3 UR18, UPT, UPT, UR34, 0x40, URZ ;  /* 0x000000402212a890 */ /* 0x000fe2000fffe0ff */
[----:B------:R-:W-:Y:S01]  /*4cc0*/  @P3 SHF.R.U32.HI R24, RZ, 0x10, R25 ;  /* 0x00000010ff183819 */ /* 0x000fe20000011619 */
[----:B------:R-:W-:Y:S01]  /*4cd0*/  @!UP2 UIADD3 UR16, UPT, UPT, UR22, 0x4200, URZ ;  /* 0x000042001610a890 */ /* 0x000fe2000fffe0ff */
[----:B------:R-:W-:Y:S01]  /*4ce0*/  UMOV UR19, UR35 ;  /* 0x0000002300137c82 */ /* 0x000fe20008000000 */
[----:B------:R-:W-:Y:S01]  /*4cf0*/  UMOV UR20, UR36 ;  /* 0x0000002400147c82 */ /* 0x000fe20008000000 */
[----:B------:R-:W-:Y:S01]  /*4d00*/  UMOV UR21, UR37 ;  /* 0x0000002500157c82 */ /* 0x000fe20008000000 */
[----:B------:R-:W-:Y:S01]  /*4d10*/  IMAD.U32 R9, RZ, RZ, UR8 ;  /* 0x00000008ff097e24 */ /* 0x000fe2000f8e00ff */
[----:B------:R-:W-:Y:S01]  /*4d20*/  @P3 R2UR UR57, R24 ;  /* 0x00000000183932ca */ /* 0x000fe200000e0000 */
[----:B------:R-:W-:Y:S01]  /*4d30*/  IMAD.U32 R8, RZ, RZ, UR9 ;  /* 0x00000009ff087e24 */ /* 0x000fe2000f8e00ff */
[----:B------:R-:W-:Y:S02]  /*4d40*/  @!UP2 UPRMT UR9, URZ, 0x40, URZ ;  /* 0x00000040ff09a896 */ /* 0x000fe400080000ff */
[----:B------:R-:W-:Y:S02]  /*4d50*/  @!P4 R2UR UR11, R9 ;  /* 0x00000000090bc2ca */ /* 0x000fe400000e0000 */
[----:B------:R-:W-:Y:S01]  /*4d60*/  @!P4 R2UR UR10, R8 ;  /* 0x00000000080ac2ca */ /* 0x000fe200000e0000 */
[----:B------:R-:W-:Y:S01]  /*4d70*/  @!UP2 UPRMT UR8, UR9, 0x5410, URZ ;  /* 0x000054100908a896 */ /* 0x000fe200080000ff */
[----:B------:R-:W3:Y:S11]  /*4d80*/  LDC.64 R8, c[0x0][0xb10] ;  /* 0x0002c400ff087b82 */ /* 0x000ef60000000a00 */
[----:B------:R4:W-:Y:S01]  /*4d90*/  @!UP1 UTMALDG.4D.IM2COL [UR16], [UR10], UR8 ;  /* 0x000000100a0093b4 */ /* 0x0009e20008058008 */
[----:B------:R5:W-:Y:S01]  /*4da0*/  @!P4 SYNCS.ARRIVE.TRANS64.RED.A0TR RZ, [UR22+0xd0], R0 ;  /* 0x0000d000ffffc9a7 */ /* 0x000be20008300416 */
[C---:B---3--:R-:W-:Y:S01]  /*4db0*/  @!P1 IMAD.HI.U32 R8, R11.reuse, R8, RZ ;  /* 0x000000080b089227 */ /* 0x048fe200078e00ff */
[----:B--2---:R-:W-:Y:S02]  /*4dc0*/  @!P1 ISETP.NE.AND P0, PT, R12, 0x1, PT ;  /* 0x000000010c00980c */ /* 0x004fe40003f05270 */
[----:B-1----:R-:W-:Y:S01]  /*4dd0*/  @!P1 ISETP.NE.AND P2, PT, R2, 0x1, PT ;  /* 0x000000010200980c */ /* 0x002fe20003f45270 */
[----:B------:R-:W-:Y:S01]  /*4de0*/  SYNCS.ARRIVE.TRANS64.RED.A1T0 RZ, [UR45], RZ ;  /* 0x000000ffffff79a7 */ /* 0x000fe2000810042d */
[C---:B------:R-:W-:Y:S01]  /*4df0*/  @!P1 IMAD.HI.U32 R13, R10.reuse, R13, RZ ;  /* 0x0000000d0a0d9227 */ /* 0x040fe200078e00ff */
[----:B------:R-:W-:Y:S04]  /*4e00*/  @!P1 SHF.R.U32.HI R8, RZ, R9, R8 ;  /* 0x00000009ff089219 */ /* 0x000fe80000011608 */
[----:B------:R-:W-:Y:S01]  /*4e10*/  @!P1 SEL R8, R11, R8, !P2 ;  /* 0x000000080b089207 */ /* 0x000fe20005000000 */
[----:B------:R-:W1:Y:S01]  /*4e20*/  SYNCS.PHASECHK.TRANS64.TRYWAIT P5, [UR22+0xf8], R14 ;  /* 0x0000f80eff0075a7 */ /* 0x000e6200080a1116 */
[----:B-----5:R-:W2:Y:S02]  /*4e30*/  @!P1 LDC R0, c[0x0][0xb20] ;  /* 0x0002c800ff009b82 */ /* 0x020ea40000000800 */
[----:B--2---:R-:W-:Y:S04]  /*4e40*/  @!P1 SHF.R.U32.HI R0, RZ, R0, R13 ;  /* 0x00000000ff009219 */ /* 0x004fe8000001160d */
[----:B------:R-:W-:Y:S05]  /*4e50*/  @!P1 SEL R9, R10, R0, !P0 ;  /* 0x000000000a099207 */ /* 0x000fea0004000000 */
[----:B------:R-:W-:Y:S02]  /*4e60*/  @!P1 IMAD.IADD R0, R9, 0x1, -R8 ;  /* 0x0000000109009824 */ /* 0x000fe400078e0a08 */
[----:B------:R-:W-:Y:S02]  /*4e70*/  @!P1 IMAD.IADD R8, R8, 0x1, -R9 ;  /* 0x0000000108089824 */ /* 0x000fe400078e0a09 */
[----:B------:R-:W-:Y:S02]  /*4e80*/  @!P1 IMAD R11, R0, R2, R11 ;  /* 0x00000002000b9224 */ /* 0x000fe400078e020b */
[----:B------:R-:W-:Y:S01]  /*4e90*/  @!P1 IMAD R10, R8, R12, R10 ;  /* 0x0000000c080a9224 */ /* 0x000fe200078e020a */
[----:B-1--4-:R-:W-:Y:S06]  /*4ea0*/  @!P5 BRA `(.L_x_78) ;  /* 0x00000050001cd947 */ /* 0x012fec0003800000 */
.L_x_181:
[----:B------:R-:W-:Y:S01]  /*4eb0*/  @!P4 IADD3 R2, P0, PT, R34, 0x580, RZ ;  /* 0x000005802202c810 */ /* 0x000fe20007f1e0ff */
[----:B------:R-:W-:Y:S01]  /*4ec0*/  VOTEU.ALL UP2, P4 ;  /* 0x0000000000ff7886 */ /* 0x000fe20002040000 */
[----:B------:R-:W-:Y:S01]  /*4ed0*/  VOTEU.ALL UP1, P4 ;  /* 0x0000000000ff7886 */ /* 0x000fe20002020000 */
[----:B------:R-:W-:Y:S01]  /*4ee0*/  UMOV UR11, UR35 ;  /* 0x00000023000b7c82 */ /* 0x000fe20008000000 */
[----:B------:R-:W-:Y:S01]  /*4ef0*/  @!P4 R2UR UR9, R2 ;  /* 0x000000000209c2ca */ /* 0x000fe200000e0000 */
[----:B-1----:R-:W-:Y:S01]  /*4f00*/  @!P4 IMAD.X R0, RZ, RZ, R35, P0 ;  /* 0x000000ffff00c224 */ /* 0x002fe200000e0623 */
[----:B------:R-:W-:Y:S01]  /*4f10*/  @!UP2 UPRMT UR16, URZ, 0x40, URZ ;  /* 0x00000040ff10a896 */ /* 0x000fe200080000ff */
[----:B------:R-:W-:Y:S01]  /*4f20*/  LOP3.LUT R32, R32, 0x1, RZ, 0x3c, !PT ;  /* 0x0000000120207812 */ /* 0x000fe200078e3cff */
[----:B------:R-:W-:Y:S01]  /*4f30*/  @!UP2 UIADD3 UR10, UPT, UPT, UR34, 0x60, URZ ;  /* 0x00000060220aa890 */ /* 0x000fe2000fffe0ff */
[----:B------:R-:W-:Y:S01]  /*4f40*/  LOP3.LUT R31, R31, 0x1, RZ, 0x3c, !PT ;  /* 0x000000011f1f7812 */ /* 0x000fe200078e3cff */
[----:B------:R-:W-:Y:S01]  /*4f50*/  @!UP2 UPRMT UR20, UR16, 0x5410, URZ ;  /* 0x000054101014a896 */ /* 0x000fe200080000ff */
[----:B------:R-:W-:Y:S01]  /*4f60*/  @!P4 R2UR UR8, R0 ;  /* 0x000000000008c2ca */ /* 0x000fe200000e0000 */
[----:B------:R-:W-:Y:S01]  /*4f70*/  UMOV UR12, UR36 ;  /* 0x00000024000c7c82 */ /* 0x000fe20008000000 */
[----:B------:R-:W-:Y:S01]  /*4f80*/  UMOV UR13, UR37 ;  /* 0x00000025000d7c82 */ /* 0x000fe20008000000 */
[----:B------:R-:W-:Y:S02]  /*4f90*/  IMAD.IADD R14, R10, 0x1, R90 ;  /* 0x000000010a0e7824 */ /* 0x000fe400078e025a */
[----:B------:R-:W-:Y:S02]  /*4fa0*/  IMAD.IADD R17, R11, 0x1, R91 ;  /* 0x000000010b117824 */ /* 0x000fe400078e025b */
[----:B------:R-:W-:Y:S01]  /*4fb0*/  IMAD.U32 R8, RZ, RZ, UR9 ;  /* 0x00000009ff087e24 */ /* 0x000fe2000f8e00ff */
[----:B------:R-:W-:Y:S04]  /*4fc0*/  @!UP2 UIADD3 UR9, UPT, UPT, UR22, 0xd8, URZ ;  /* 0x000000d81609a890 */ /* 0x000fe8000fffe0ff */
[----:B------:R-:W-:Y:S01]  /*4fd0*/  @!P4 R2UR UR18, R8 ;  /* 0x000000000812c2ca */ /* 0x000fe200000e0000 */
[----:B------:R-:W-:Y:S01]  /*4fe0*/  IMAD.U32 R9, RZ, RZ, UR8 ;  /* 0x00000008ff097e24 */ /* 0x000fe2000f8e00ff */
[----:B------:R-:W-:Y:S04]  /*4ff0*/  @!UP2 UIADD3 UR8, UPT, UPT, UR22, 0x6200, URZ ;  /* 0x000062001608a890 */ /* 0x000fe8000fffe0ff */
[----:B------:R-:W-:Y:S11]  /*5000*/  @!P4 R2UR UR19, R9 ;  /* 0x000000000913c2ca */ /* 0x000ff600000e0000 */
[----:B------:R-:W-:Y:S02]  /*5010*/  @!UPT UIADD3 URZ, UPT, UPT, URZ, URZ, URZ ;  /* 0x000000fffffff290 */ /* 0x000fe4000fffe0ff */
[----:B------:R2:W-:Y:S01]  /*5020*/  @!UP1 UTMALDG.4D.IM2COL [UR8], [UR18], UR20 ;  /* 0x00000008120093b4 */ /* 0x0005e20008058014 */
[----:B------:R2:W-:Y:S01]  /*5030*/  @!P4 SYNCS.ARRIVE.TRANS64.RED.A0TR RZ, [UR22+0xd8], R29 ;  /* 0x0000d81dffffc9a7 */ /* 0x0005e20008300416 */
[----:B------:R-:W-:Y:S01]  /*5040*/  UPLOP3.LUT UP1, UPT, UPT, UPT, UPT, 0x80, 0x8 ;  /* 0x000000000008789c */ /* 0x000fe20003f2f070 */
[----:B------:R-:W-:Y:S01]  /*5050*/  SYNCS.ARRIVE.TRANS64.RED.A1T0 RZ, [UR23], RZ ;  /* 0x000000ffffff79a7 */ /* 0x000fe20008100417 */
[----:B------:R-:W-:Y:S09]  /*5060*/  @P3 BRA `(.L_x_79) ;  /* 0xfffffff000803947 */ /* 0x000ff2000383ffff */
[----:B------:R-:W-:-:S04]  /*5070*/  SHF.L.U32 R2, R32, 0x1f, RZ ;  /* 0x0000001f20027819 */ /* 0x000fc800000006ff */
[----:B------:R-:W1:Y:S02]  /*5080*/  SYNCS.PHASECHK.TRANS64.TRYWAIT P0, [UR22+0xe0], R2 ;  /* 0x0000e002ff0075a7 */ /* 0x000e640008001116 */
[----:B-1----:R-:W-:Y:S05]  /*5090*/  @!P0 BRA `(.L_x_80) ;  /* 0x0000004c00b88947 */ /* 0x002fea0003800000 */
.L_x_183:
[----:B------:R-:W3:Y:S02]  /*50a0*/  SYNCS.PHASECHK.TRANS64.TRYWAIT P0, [UR22+0xe8], R2 ;  /* 0x0000e802ff0075a7 */ /* 0x000ee40008001116 */
[----:B---3--:R-:W-:Y:S05]  /*50b0*/  @!P0 BRA `(.L_x_81) ;  /* 0x0000004c00c88947 */ /* 0x008fea0003800000 */
.L_x_185:
[----:B------:R-:W3:Y:S02]  /*50c0*/  SYNCS.PHASECHK.TRANS64.TRYWAIT P0, [UR22+0xf0], R2 ;  /* 0x0000f002ff0075a7 */ /* 0x000ee40008001116 */
[----:B---3--:R-:W-:Y:S05]  /*50d0*/  @!P0 BRA `(.L_x_82) ;  /* 0x0000004c00d88947 */ /* 0x008fea0003800000 */
.L_x_187:
[----:B-1----:R-:W-:-:S07]  /*50e0*/  MOV R0, UR22 ;  /* 0x0000001600007c02 */ /* 0x002fce0008000f00 */
.L_x_83:
[----:B-1----:R-:W-:-:S04]  /*50f0*/  SHF.L.U32 R2, R32, 0x1f, RZ ;  /* 0x0000001f20027819 */ /* 0x002fc800000006ff */
[----:B------:R1:W3:Y:S03]  /*5100*/  SYNCS.PHASECHK.TRANS64.TRYWAIT P0, [R0+URZ+0xf8], R2 ;  /* 0x0000f802000075a7 */ /* 0x0002e600080011ff */
[----:B---3--:R-:W-:Y:S05]  /*5110*/  @!P0 NANOSLEEP.SYNCS 0x989680 ;  /* 0x009896800000895d */ /* 0x008fea0003900000 */
[----:B------:R-:W3:Y:S02]  /*5120*/  @!P0 SYNCS.PHASECHK.TRANS64 P0, [R0+URZ+0xf8], R2 ;  /* 0x0000f802000085a7 */ /* 0x000ee400080010ff */
[----:B--23--:R-:W-:Y:S05]  /*5130*/  @P0 EXIT ;  /* 0x000000000000094d */ /* 0x00cfea0003800000 */
[----:B------:R-:W-:Y:S05]  /*5140*/  BRA `(.L_x_83) ;  /* 0xfffffffc00e87947 */ /* 0x000fea000383ffff */
.L_x_68:
[----:B------:R-:W-:-:S06]  /*5150*/  UISETP.GE.AND UP1, UPT, UR8, 0x4, UPT ;  /* 0x000000040800788c */ /* 0x000fcc000bf26270 */
[----:B------:R-:W-:-:S13]  /*5160*/  PLOP3.LUT P0, PT, PT, PT, UP1, 0x80, 0x8 ;  /* 0x000000000008781c */ /* 0x000fda0003f0f018 */
[----:B------:R-:W-:Y:S05]  /*5170*/  @!P0 EXIT ;  /* 0x000000000000894d */ /* 0x000fea0003800000 */
[----:B------:R-:W-:Y:S01]  /*5180*/  BAR.SYNC.DEFER_BLOCKING 0x6, 0xa0 ;  /* 0x0182800000007b1d */ /* 0x000fe20000010000 */
[C---:B------:R-:W-:Y:S01]  /*5190*/  IMAD.SHL.U32 R0, R101.reuse, 0x20, RZ ;  /* 0x0000002065007824 */ /* 0x040fe200078e00ff */
[C---:B------:R-:W-:Y:S01]  /*51a0*/  SHF.L.U32 R46, R101.reuse, 0x10, RZ ;  /* 0x00000010652e7819 */ /* 0x040fe200000006ff */
[C---:B------:R-:W-:Y:S01]  /*51b0*/  IMAD.SHL.U32 R100, R101.reuse, 0x4, RZ ;  /* 0x0000000465647824 */ /* 0x040fe200078e00ff */
[C---:B------:R-:W-:Y:S01]  /*51c0*/  LOP3.LUT R102, R101.reuse, 0x60, RZ, 0xc0, !PT ;  /* 0x0000006065667812 */ /* 0x040fe200078ec0ff */
[----:B------:R-:W-:Y:S01]  /*51d0*/  HFMA2 R97, -RZ, RZ, 0, 0 ;  /* 0x00000000ff617431 */ /* 0x000fe200000001ff */
[----:B------:R-:W-:Y:S02]  /*51e0*/  UMOV UR50, 0x400 ;  /* 0x0000040000327882 */ /* 0x000fe40000000000 */
[----:B------:R-:W1:Y:S01]  /*51f0*/  LDC R96, c[0x0][0x370] ;  /* 0x0000dc00ff607b82 */ /* 0x000e620000000800 */
[----:B------:R-:W-:Y:S01]  /*5200*/  ULEA UR50, UR45, UR50, 0x18 ;  /* 0x000000322d327291 */ /* 0x000fe2000f8ec0ff */
[----:B------:R-:W-:Y:S01]  /*5210*/  LOP3.LUT R4, R0, 0xc0, RZ, 0xc0, !PT ;  /* 0x000000c000047812 */ /* 0x000fe200078ec0ff */
[----:B------:R-:W-:Y:S01]  /*5220*/  IMAD.MOV.U32 R99, RZ, RZ, 0x1 ;  /* 0x00000001ff637424 */ /* 0x000fe200078e00ff */
[C---:B------:R-:W-:Y:S01]  /*5230*/  LOP3.LUT R105, R101.reuse, 0x2, RZ, 0xc0, !PT ;  /* 0x0000000265697812 */ /* 0x040fe200078ec0ff */
[----:B------:R-:W-:Y:S01]  /*5240*/  UIADD3 UR4, UPT, UPT, UR50, 0x200, URZ ;  /* 0x0000020032047890 */ /* 0x000fe2000fffe0ff */
[----:B------:R-:W-:Y:S01]  /*5250*/  LOP3.LUT R100, R4, 0x18, R100, 0xf8, !PT ;  /* 0x0000001804647812 */ /* 0x000fe200078ef864 */
[----:B------:R-:W-:Y:S01]  /*5260*/  IMAD.MOV.U32 R45, RZ, RZ, RZ ;  /* 0x000000ffff2d7224 */ /* 0x000fe200078e00ff */
[----:B------:R-:W2:Y:S01]  /*5270*/  LDC R42, c[0x0][0xb0c] ;  /* 0x0002c300ff2a7b82 */ /* 0x000ea20000000800 */
[----:B------:R-:W-:Y:S01]  /*5280*/  LOP3.LUT R101, R101, 0x4, RZ, 0xc0, !PT ;  /* 0x0000000465657812 */ /* 0x000fe200078ec0ff */
[----:B------:R-:W-:Y:S01]  /*5290*/  IMAD.MOV.U32 R98, RZ, RZ, RZ ;  /* 0x000000ffff627224 */ /* 0x000fe200078e00ff */
[----:B------:R-:W-:Y:S01]  /*52a0*/  LOP3.LUT R100, R100, 0xf20, R0, 0xf8, !PT ;  /* 0x00000f2064647812 */ /* 0x000fe200078ef800 */
[----:B------:R-:W-:Y:S01]  /*52b0*/  IMAD.U32 R94, RZ, RZ, UR4 ;  /* 0x00000004ff5e7e24 */ /* 0x000fe2000f8e00ff */
[----:B------:R-:W-:Y:S01]  /*52c0*/  LOP3.LUT R46, R46, 0x600000, RZ, 0xc0, !PT ;  /* 0x006000002e2e7812 */ /* 0x000fe200078ec0ff */
[----:B------:R-:W4:Y:S02]  /*52d0*/  LDCU.64 UR54, c[0x0][0x348] ;  /* 0x00006900ff3677ac */ /* 0x000f240008000a00 */
[----:B------:R-:W1:Y:S01]  /*52e0*/  LDC R93, c[0x0][0xb20] ;  /* 0x0002c800ff5d7b82 */ /* 0x000e620000000800 */
[----:B------:R-:W3:Y:S01]  /*52f0*/  LDS R2, [UR50+0x160] ;  /* 0x00016032ff027984 */ /* 0x000ee20008000800 */
[----:B------:R-:W-:Y:S01]  /*5300*/  LEA R100, R100, R94, 0x1 ;  /* 0x0000005e64647211 */ /* 0x000fe200078e08ff */
[----:B------:R-:W1:Y:S04]  /*5310*/  LDCU.64 UR36, c[0x0][0x888] ;  /* 0x00011100ff2477ac */ /* 0x000e680008000a00 */
[--C-:B------:R-:W-:Y:S01]  /*5320*/  IMAD R105, R105, -0x10, R100.reuse ;  /* 0xfffffff069697824 */ /* 0x100fe200078e0264 */
[----:B------:R-:W1:Y:S01]  /*5330*/  LDC R41, c[0x0][0xb30] ;  /* 0x0002cc00ff297b82 */ /* 0x000e620000000800 */
[----:B------:R-:W-:Y:S01]  /*5340*/  IMAD R104, R101, -0x10, R100 ;  /* 0xfffffff065687824 */ /* 0x000fe200078e0264 */
[----:B------:R-:W1:Y:S01]  /*5350*/  LDCU.64 UR38, c[0x0][0x890] ;  /* 0x00011200ff2677ac */ /* 0x000e620008000a00 */
[----:B------:R-:W1:Y:S05]  /*5360*/  LDCU.64 UR46, c[0x0][0xa90] ;  /* 0x00015200ff2e77ac */ /* 0x000e6a0008000a00 */
[----:B------:R-:W1:Y:S01]  /*5370*/  LDC.64 R84, c[0x0][0xb10] ;  /* 0x0002c400ff547b82 */ /* 0x000e620000000a00 */
[----:B------:R-:W-:Y:S01]  /*5380*/  UMOV UR52, URZ ;  /* 0x000000ff00347c82 */ /* 0x000fe20008000000 */
[----:B------:R-:W-:-:S06]  /*5390*/  UMOV UR56, URZ ;  /* 0x000000ff00387c82 */ /* 0x000fcc0008000000 */
[----:B------:R-:W1:Y:S08]  /*53a0*/  LDC.64 R38, c[0x0][0xb18] ;  /* 0x0002c600ff267b82 */ /* 0x000e700000000a00 */
[----:B------:R-:W1:Y:S08]  /*53b0*/  LDC.64 R36, c[0x0][0xb28] ;  /* 0x0002ca00ff247b82 */ /* 0x000e700000000a00 */
[----:B------:R-:W1:Y:S01]  /*53c0*/  LDC.64 R82, c[0x0][0x8b0] ;  /* 0x00022c00ff527b82 */ /* 0x000e620000000a00 */
[C---:B---3--:R-:W-:Y:S01]  /*53d0*/  VIADD R3, R2.reuse, 0x80 ;  /* 0x0000008002037836 */ /* 0x048fe20000000000 */
[----:B------:R-:W-:-:S04]  /*53e0*/  LOP3.LUT R2, R2, 0xffff, RZ, 0xc0, !PT ;  /* 0x0000ffff02027812 */ /* 0x000fc800078ec0ff */
[----:B------:R-:W-:Y:S02]  /*53f0*/  LOP3.LUT R3, R3, 0xffff, RZ, 0xc0, !PT ;  /* 0x0000ffff03037812 */ /* 0x000fe400078ec0ff */
[----:B------:R-:W3:Y:S03]  /*5400*/  LDC.64 R80, c[0x0][0x8a8] ;  /* 0x00022a00ff507b82 */ /* 0x000ee60000000a00 */
[----:B------:R1:W-:Y:S05]  /*5410*/  STL.64 [R1], R2 ;  /* 0x0000000201007387 */ /* 0x0003ea0000100a00 */
[----:B------:R-:W1:Y:S08]  /*5420*/  LDC.64 R88, c[0x0][0xa80] ;  /* 0x0002a000ff587b82 */ /* 0x000e700000000a00 */
[----:B------:R-:W1:Y:S08]  /*5430*/  LDC.64 R86, c[0x0][0xa88] ;  /* 0x0002a200ff567b82 */ /* 0x000e700000000a00 */
[----:B--2-4-:R-:W1:Y:S02]  /*5440*/  LDC R95, c[0x0][0x374] ;  /* 0x0000dd00ff5f7b82 */ /* 0x014e640000000800 */
.L_x_127:
[----:B-1----:R-:W-:Y:S04]  /*5450*/  SHF.L.U32 R2, R97, 0x1f, RZ ;  /* 0x0000001f61027819 */ /* 0x002fe800000006ff */
[----:B------:R-:W1:Y:S02]  /*5460*/  SYNCS.PHASECHK.TRANS64.TRYWAIT P0, [UR50+0x110], R2 ;  /* 0x00011002ff0075a7 */ /* 0x000e640008001132 */
[----:B-1-3--:R-:W-:Y:S05]  /*5470*/  @!P0 BRA `(.L_x_84) ;  /* 0x0000004c00088947 */ /* 0x00afea0003800000 */
.L_x_189:
[----:B------:R-:W2:Y:S01]  /*5480*/  LDC.64 R10, c[0x0][0xb10] ;  /* 0x0002c400ff0a7b82 */ /* 0x000ea20000000a00 */
[----:B------:R-:W4:Y:S01]  /*5490*/  LDS.128 R20, [UR50+0x150] ;  /* 0x00015032ff147984 */ /* 0x000f220008000c00 */
[----:B------:R-:W-:Y:S01]  /*54a0*/  UIADD3 UR4, UPT, UPT, UR50, 0x118, URZ ;  /* 0x0000011832047890 */ /* 0x000fe2000fffe0ff */
[----:B-1----:R-:W-:Y:S01]  /*54b0*/  IMAD R0, R45, 0x4, R1 ;  /* 0x000000042d007824 */ /* 0x002fe200078e0201 */
[----:B------:R-:W-:Y:S04]  /*54c0*/  ISETP.NE.AND P1, PT, R41, 0x1, PT ;  /* 0x000000012900780c */ /* 0x000fe80003f25270 */
[----:B------:R-:W1:Y:S01]  /*54d0*/  LDC.64 R8, c[0x0][0xb18] ;  /* 0x0002c600ff087b82 */ /* 0x000e620000000a00 */
[----:B------:R-:W-:Y:S01]  /*54e0*/  UPRMT UR4, URZ, 0x654, UR4 ;  /* 0x00000654ff047896 */ /* 0x000fe20008000004 */
[----:B------:R-:W-:Y:S01]  /*54f0*/  ISETP.GE.AND P0, PT, R40, 0x1, PT ;  /* 0x000000012800780c */ /* 0x000fe20003f06270 */
[----:B------:R-:W-:Y:S01]  /*5500*/  @!PT LDS RZ, [RZ] ;  /* 0x00000000fffff984 */ /* 0x000fe20000000800 */
[----:B------:R-:W-:Y:S01]  /*5510*/  @!PT LDS RZ, [RZ] ;  /* 0x00000000fffff984 */ /* 0x000fe20000000800 */
[----:B------:R-:W-:Y:S01]  /*5520*/  @!PT LDS RZ, [RZ] ;  /* 0x00000000fffff984 */ /* 0x000fe20000000800 */
[----:B------:R-:W-:Y:S01]  /*5530*/  @!PT LDS RZ, [RZ] ;  /* 0x00000000fffff984 */ /* 0x000fe20000000800 */
[----:B------:R3:W-:Y:S06]  /*5540*/  MEMBAR.ALL.CTA ;  /* 0x0000000000007992 */ /* 0x0007ec0000008000 */
[----:B---3--:R-:W3:Y:S01]  /*5550*/  FENCE.VIEW.ASYNC.S ;  /* 0x00000000000073c6 */ /* 0x008ee20000000000 */
[----:B------:R-:W1:Y:S08]  /*5560*/  @!P1 LDC R12, c[0x0][0xb20] ;  /* 0x0002c800ff0c9b82 */ /* 0x000e700000000800 */
[----:B------:R-:W1:Y:S01]  /*5570*/  @!P1 LDC R7, c[0x0][0xb0c] ;  /* 0x0002c300ff079b82 */ /* 0x000e620000000800 */
[----:B---3--:R-:W-:Y:S01]  /*5580*/  SYNCS.ARRIVE.TRANS64.RED.A1T0 RZ, [UR4], RZ ;  /* 0x000000ffffff79a7 */ /* 0x008fe20008100404 */
[----:B------:R3:W5:Y:S01]  /*5590*/  LDL R16, [R0] ;  /* 0x0000000000107983 */ /* 0x0007620000100800 */
[----:B----4-:R-:W-:Y:S04]  /*55a0*/  LOP3.LUT P4, RZ, R22, 0x1, RZ, 0xc0, !PT ;  /* 0x0000000116ff7812 */ /* 0x010fe8000788c0ff */
[----:B------:R-:W-:Y:S09]  /*55b0*/  P2R R106, PR, RZ, 0x10 ;  /* 0x00000010ff6a7803 */ /* 0x000ff20000000000 */
[----:B------:R-:W-:Y:S02]  /*55c0*/  @P4 MOV R44, R20 ;  /* 0x00000014002c4202 */ /* 0x000fe40000000f00 */
[----:B------:R-:W-:Y:S01]  /*55d0*/  @P4 LOP3.LUT R43, R21, 0xffff, RZ, 0xc0, !PT ;  /* 0x0000ffff152b4812 */ /* 0x000fe200078ec0ff */
[----:B--23--:R-:W-:Y:S06]  /*55e0*/  @!P0 BRA `(.L_x_85) ;  /* 0x0000000000a48947 */ /* 0x00cfec0003800000 */
[----:B------:R-:W-:Y:S01]  /*55f0*/  IMAD.HI.U32 R0, R95, R39, RZ ;  /* 0x000000275f007227 */ /* 0x000fe200078e00ff */
[----:B------:R-:W-:Y:S02]  /*5600*/  ISETP.NE.AND P0, PT, R38, 0x1, PT ;  /* 0x000000012600780c */ /* 0x000fe40003f05270 */
[----:B------:R-:W-:Y:S01]  /*5610*/  ISETP.NE.AND P2, PT, R40, 0x1, PT ;  /* 0x000000012800780c */ /* 0x000fe20003f45270 */
[----:B------:R-:W-:Y:S01]  /*5620*/  IMAD.HI.U32 R4, R96, R84, RZ ;  /* 0x0000005460047227 */ /* 0x000fe200078e00ff */
[----:B------:R-:W-:Y:S02]  /*5630*/  SHF.R.U32.HI R0, RZ, R93, R0 ;  /* 0x0000005dff007219 */ /* 0x000fe40000011600 */
[----:B------:R-:W-:Y:S01]  /*5640*/  ISETP.NE.AND P3, PT, R42, 0x1, PT ;  /* 0x000000012a00780c */ /* 0x000fe20003f65270 */
[----:B------:R-:W-:Y:S01]  /*5650*/  IMAD.HI.U32 R6, R43, R39, RZ ;  /* 0x000000272b067227 */ /* 0x000fe200078e00ff */
[-C--:B------:R-:W-:Y:S02]  /*5660*/  SHF.R.U32.HI R4, RZ, R85.reuse, R4 ;  /* 0x00000055ff047219 */ /* 0x080fe40000011604 */
        /* <DEDUP_REMOVED lines=14> */
[C---:B------:R-:W-:Y:S03]  /*5750*/  IMAD.HI.U32 R0, R3.reuse, R36, RZ ;  /* 0x0000002403007227 */ /* 0x040fe600078e00ff */
[C---:B------:R-:W-:Y:S02]  /*5760*/  ISETP.GE.OR P0, PT, R2.reuse, R5, P0 ;  /* 0x000000050200720c */ /* 0x040fe40000706670 */
[----:B------:R-:W-:Y:S04]  /*5770*/  SHF.R.U32.HI R0, RZ, R37, R0 ;  /* 0x00000025ff007219 */ /* 0x000fe80000011600 */
[C---:B------:R-:W-:Y:S05]  /*5780*/  SEL R6, R3.reuse, R0, !P2 ;  /* 0x0000000003067207 */ /* 0x040fea0005000000 */
        /* <DEDUP_REMOVED lines=14> */
[----:B------:R-:W-:Y:S07]  /*5870*/  IMAD R43, R3, R38, R43 ;  /* 0x00000026032b7224 */ /* 0x000fee00078e022b */
.L_x_85:
[----:B-1----:R-:W-:Y:S01]  /*5880*/  @!P1 ISETP.NE.AND P0, PT, R8, 0x1, PT ;  /* 0x000000010800980c */ /* 0x002fe20003f05270 */
[----:B------:R-:W-:Y:S01]  /*5890*/  @!P1 IMAD.HI.U32 R2, R43, R9, RZ ;  /* 0x000000092b029227 */ /* 0x000fe200078e00ff */
[----:B------:R-:W-:Y:S01]  /*58a0*/  R2UR UR41, R14 ;  /* 0x000000000e2972ca */ /* 0x000fe200000e0000 */
[----:B------:R-:W-:Y:S01]  /*58b0*/  BSSY.RECONVERGENT B6, `(.L_x_86) ;  /* 0x000002f000067945 */ /* 0x000fe20003800200 */
[----:B------:R-:W-:Y:S01]  /*58c0*/  @!P1 ISETP.NE.AND P2, PT, R7, 0x1, PT ;  /* 0x000000010700980c */ /* 0x000fe20003f45270 */
[----:B------:R-:W-:Y:S01]  /*58d0*/  @!P1 IMAD.HI.U32 R0, R44, R10, RZ ;  /* 0x0000000a2c009227 */ /* 0x000fe200078e00ff */
[----:B------:R-:W-:Y:S02]  /*58e0*/  @!P1 SHF.R.U32.HI R2, RZ, R12, R2 ;  /* 0x0000000cff029219 */ /* 0x000fe40000011602 */
[----:B------:R-:W-:Y:S02]  /*58f0*/  @P4 SHF.R.U32.HI R20, RZ, 0x10, R21 ;  /* 0x00000010ff144819 */ /* 0x000fe40000011615 */
[----:B------:R-:W-:Y:S02]  /*5900*/  @!P1 SEL R2, R43, R2, !P0 ;  /* 0x000000022b029207 */ /* 0x000fe40004000000 */
[----:B------:R-:W-:Y:S02]  /*5910*/  @!P1 SHF.R.U32.HI R0, RZ, R11, R0 ;  /* 0x0000000bff009219 */ /* 0x000fe40000011600 */
[----:B------:R-:W-:Y:S01]  /*5920*/  LOP3.LUT P0, RZ, R94, 0x1b0, RZ, 0xc0, !PT ;  /* 0x000001b05eff7812 */ /* 0x000fe2000780c0ff */
[----:B------:R-:W-:Y:S01]  /*5930*/  USHF.L.U32 UR41, UR41, 0x7, URZ ;  /* 0x0000000729297899 */ /* 0x000fe200080006ff */
[----:B------:R-:W-:Y:S02]  /*5940*/  @!P1 SEL R3, R44, R0, !P2 ;  /* 0x000000002c039207 */ /* 0x000fe40005000000 */
[----:B------:R-:W-:Y:S03]  /*5950*/  @P4 R2UR UR51, R20 ;  /* 0x00000000143342ca */ /* 0x000fe600000e0000 */
[----:B------:R-:W-:Y:S02]  /*5960*/  @!P1 IMAD.IADD R0, R2, 0x1, -R3 ;  /* 0x0000000102009824 */ /* 0x000fe400078e0a03 */
[----:B------:R-:W-:Y:S02]  /*5970*/  @!P1 IMAD.IADD R2, R3, 0x1, -R2 ;  /* 0x0000000103029824 */ /* 0x000fe400078e0a02 */
[----:B------:R-:W-:Y:S02]  /*5980*/  @!P1 IMAD R44, R0, R7, R44 ;  /* 0x00000007002c9224 */ /* 0x000fe400078e022c */
[----:B------:R-:W-:Y:S01]  /*5990*/  @!P1 IMAD R43, R2, R8, R43 ;  /* 0x00000008022b9224 */ /* 0x000fe200078e022b */
[----:B------:R-:W-:Y:S06]  /*59a0*/  @!P0 BRA `(.L_x_87) ;  /* 0x00000000007c8947 */ /* 0x000fec0003800000 */
[----:B------:R-:W1:Y:S01]  /*59b0*/  LDCU.64 UR8, c[0x4][0x80] ;  /* 0x01001000ff0877ac */ /* 0x000e620008000a00 */
[----:B------:R-:W-:Y:S01]  /*59c0*/  MOV R2, 0x0 ;  /* 0x0000000000027802 */ /* 0x000fe20000000f00 */
[----:B------:R-:W-:Y:S02]  /*59d0*/  HFMA2 R12, -RZ, RZ, 0, 5.9604644775390625e-08 ;  /* 0x00000001ff0c7431 */ /* 0x000fe400000001ff */
[----:B------:R-:W-:Y:S01]  /*59e0*/  IMAD.MOV.U32 R8, RZ, RZ, 0x70 ;  /* 0x00000070ff087424 */ /* 0x000fe200078e00ff */
[----:B------:R2:W3:Y:S01]  /*59f0*/  LDC.64 R14, c[0x4][R2] ;  /* 0x01000000020e7b82 */ /* 0x0004e20000000a00 */
[----:B------:R-:W4:Y:S01]  /*5a00*/  LDCU.64 UR6, c[0x4][0x88] ;  /* 0x01001100ff0677ac */ /* 0x000f220008000a00 */
[----:B------:R-:W-:Y:S01]  /*5a10*/  IMAD.MOV.U32 R13, RZ, RZ, RZ ;  /* 0x000000ffff0d7224 */ /* 0x000fe200078e00ff */
[----:B------:R-:W2:Y:S01]  /*5a20*/  LDCU.64 UR4, c[0x4][0x8] ;  /* 0x01000100ff0477ac */ /* 0x000ea20008000a00 */
[----:B-1----:R-:W-:Y:S01]  /*5a30*/  MOV R5, UR9 ;  /* 0x0000000900057c02 */ /* 0x002fe20008000f00 */
[----:B------:R-:W-:Y:S01]  /*5a40*/  IMAD.U32 R4, RZ, RZ, UR8 ;  /* 0x00000008ff047e24 */ /* 0x000fe2000f8e00ff */
[----:B----4-:R-:W-:Y:S01]  /*5a50*/  MOV R7, UR7 ;  /* 0x0000000700077c02 */ /* 0x010fe20008000f00 */
[----:B------:R-:W-:Y:S01]  /*5a60*/  IMAD.U32 R6, RZ, RZ, UR6 ;  /* 0x00000006ff067e24 */ /* 0x000fe2000f8e00ff */
[----:B--2---:R-:W-:Y:S01]  /*5a70*/  MOV R11, UR5 ;  /* 0x00000005000b7c02 */ /* 0x004fe20008000f00 */
[----:B------:R-:W-:Y:S02]  /*5a80*/  IMAD.U32 R10, RZ, RZ, UR4 ;  /* 0x00000004ff0a7e24 */ /* 0x000fe4000f8e00ff */
[----:B------:R-:W-:Y:S07]  /*5a90*/  LEPC R20, `(.L_x_88) ;  /* 0x000000001014794e */ /* 0x000fee0000000000 */
[----:B---3-5:R-:W-:Y:S05]  /*5aa0*/  CALL.ABS.NOINC R14 ;  /* 0x000000000e007343 */ /* 0x028fea0003c00000 */
.L_x_88:
[----:B------:R-:W1:Y:S01]  /*5ab0*/  LDCU.64 UR8, c[0x4][0x80] ;  /* 0x01001000ff0877ac */ /* 0x000e620008000a00 */
[----:B------:R-:W2:Y:S01]  /*5ac0*/  LDC.64 R2, c[0x4][R2] ;  /* 0x0100000002027b82 */ /* 0x000ea20000000a00 */
[----:B------:R-:W-:Y:S02]  /*5ad0*/  HFMA2 R12, -RZ, RZ, 0, 5.9604644775390625e-08 ;  /* 0x00000001ff0c7431 */ /* 0x000fe400000001ff */
[----:B------:R-:W-:Y:S02]  /*5ae0*/  IMAD.MOV.U32 R8, RZ, RZ, 0x70 ;  /* 0x00000070ff087424 */ /* 0x000fe400078e00ff */
[----:B------:R-:W-:Y:S01]  /*5af0*/  IMAD.MOV.U32 R13, RZ, RZ, RZ ;  /* 0x000000ffff0d7224 */ /* 0x000fe200078e00ff */
[----:B------:R-:W3:Y:S01]  /*5b00*/  LDCU.64 UR6, c[0x4][0x88] ;  /* 0x01001100ff0677ac */ /* 0x000ee20008000a00 */
[----:B------:R-:W4:Y:S01]  /*5b10*/  LDCU.64 UR4, c[0x4][0x8] ;  /* 0x01000100ff0477ac */ /* 0x000f220008000a00 */
[----:B-1----:R-:W-:Y:S02]  /*5b20*/  MOV R4, UR8 ;  /* 0x0000000800047c02 */ /* 0x002fe40008000f00 */
[----:B------:R-:W-:Y:S02]  /*5b30*/  MOV R5, UR9 ;  /* 0x0000000900057c02 */ /* 0x000fe40008000f00 */
[----:B---3--:R-:W-:Y:S01]  /*5b40*/  MOV R7, UR7 ;  /* 0x0000000700077c02 */ /* 0x008fe20008000f00 */
[----:B------:R-:W-:Y:S01]  /*5b50*/  IMAD.U32 R6, RZ, RZ, UR6 ;  /* 0x00000006ff067e24 */ /* 0x000fe2000f8e00ff */
[----:B----4-:R-:W-:Y:S01]  /*5b60*/  MOV R11, UR5 ;  /* 0x00000005000b7c02 */ /* 0x010fe20008000f00 */
[----:B------:R-:W-:Y:S02]  /*5b70*/  IMAD.U32 R10, RZ, RZ, UR4 ;  /* 0x00000004ff0a7e24 */ /* 0x000fe4000f8e00ff */
[----:B------:R-:W-:Y:S07]  /*5b80*/  LEPC R20, `(.L_x_87) ;  /* 0x000000001014794e */ /* 0x000fee0000000000 */
[----:B--2---:R-:W-:Y:S05]  /*5b90*/  CALL.ABS.NOINC R2 ;  /* 0x0000000002007343 */ /* 0x004fea0003c00000 */
.L_x_87:
[----:B------:R-:W-:Y:S05]  /*5ba0*/  BSYNC.RECONVERGENT B6 ;  /* 0x0000000000067941 */ /* 0x000fea0003800200 */
.L_x_86:
[----:B------:R-:W-:Y:S01]  /*5bb0*/  ISETP.NE.U32.AND P4, PT, R82, RZ, PT ;  /* 0x000000ff5200720c */ /* 0x000fe20003f85070 */
[----:B------:R-:W-:Y:S01]  /*5bc0*/  UISETP.NE.AND UP2, UPT, UR53, URZ, UPT ;  /* 0x000000ff3500728c */ /* 0x000fe2000bf45270 */
[----:B------:R-:W-:Y:S01]  /*5bd0*/  ISETP.NE.U32.AND P2, PT, RZ, UR36, PT ;  /* 0x00000024ff007c0c */ /* 0x000fe2000bf45070 */
[----:B------:R-:W-:Y:S01]  /*5be0*/  UISETP.NE.U32.AND UP1, UPT, UR38, URZ, UPT ;  /* 0x000000ff2600728c */ /* 0x000fe2000bf25070 */
[----:B------:R-:W-:Y:S01]  /*5bf0*/  ISETP.NE.AND.EX P4, PT, R83, RZ, PT, P4 ;  /* 0x000000ff5300720c */ /* 0x000fe20003f85340 */
[----:B------:R-:W-:Y:S01]  /*5c00*/  UPLOP3.LUT UP0, UPT, UPT, UPT, UPT, 0x40, 0x4 ;  /* 0x000000000004789c */ /* 0x000fe20003f0e870 */
[----:B------:R-:W-:Y:S01]  /*5c10*/  ISETP.NE.AND.EX P2, PT, RZ, UR37, PT, P2 ;  /* 0x00000025ff007c0c */ /* 0x000fe2000bf45320 */
[----:B------:R-:W-:Y:S01]  /*5c20*/  UISETP.NE.AND.EX UP1, UPT, UR39, URZ, UPT, UP1 ;  /* 0x000000ff2700728c */ /* 0x000fe2000bf25310 */
[----:B------:R-:W-:Y:S04]  /*5c30*/  PLOP3.LUT P1, PT, PT, PT, UP2, 0x80, 0x8 ;  /* 0x000000000008781c */ /* 0x000fe80003f2f028 */
[----:B------:R-:W-:Y:S06]  /*5c40*/  @UP2 UPLOP3.LUT UP0, UPT, UPT, UPT, UP1, 0x80, 0x8 ;  /* 0x000000000008289c */ /* 0x000fec0003f0f010 */
[----:B------:R-:W-:Y:S01]  /*5c50*/  PLOP3.LUT P0, PT, PT, PT, UP0, 0x80, 0x8 ;  /* 0x000000000008781c */ /* 0x000fe20003f0f008 */
[----:B------:R-:W-:Y:S01]  /*5c60*/  @!UPT UIADD3 URZ, UPT, UPT, URZ, URZ, URZ ;  /* 0x000000fffffff290 */ /* 0x000fe2000fffe0ff */
[----:B------:R-:W-:Y:S11]  /*5c70*/  BRA.U !UP1, `(.L_x_89) ;  /* 0x0000000109387547 */ /* 0x000ff6000b800000 */
[----:B------:R-:W-:Y:S01]  /*5c80*/  UISETP.NE.U32.AND UP0, UPT, UR36, URZ, UPT ;  /* 0x000000ff2400728c */ /* 0x000fe2000bf05070 */
[----:B------:R-:W-:Y:S02]  /*5c90*/  HFMA2 R0, -RZ, RZ, 0, 5.9604644775390625e-08 ;  /* 0x00000001ff007431 */ /* 0x000fe400000001ff */
[----:B------:R-:W-:Y:S01]  /*5ca0*/  IMAD.MOV.U32 R92, RZ, RZ, 0x1 ;  /* 0x00000001ff5c7424 */ /* 0x000fe200078e00ff */
[----:B------:R-:W-:Y:S06]  /*5cb0*/  UISETP.NE.AND.EX UP0, UPT, UR37, URZ, UPT, UP0 ;  /* 0x000000ff2500728c */ /* 0x000fec000bf05300 */
        /* <DEDUP_REMOVED lines=9> */
[----:B-12---:R-:W-:Y:S02]  /*5d50*/  @!P3 IMAD.U32 R49, RZ, RZ, UR4 ;  /* 0x00000004ff31be24 */ /* 0x006fe4000f8e00ff */
.L_x_89:
[----:B------:R-:W-:Y:S05]  /*5d60*/  @!P4 BRA `(.L_x_90) ;  /* 0x000000000020c947 */ /* 0x000fea0003800000 */
[----:B------:R-:W-:Y:S04]  /*5d70*/  ISETP.NE.U32.AND P3, PT, R80, RZ, PT ;  /* 0x000000ff5000720c */ /* 0x000fe80003f65070 */
[----:B------:R-:W-:Y:S11]  /*5d80*/  ISETP.NE.AND.EX P3, PT, R81, RZ, PT, P3 ;  /* 0x000000ff5100720c */ /* 0x000ff60003f65330 */
[----:B------:R-:W-:Y:S02]  /*5d90*/  @!UPT UIADD3 URZ, UPT, UPT, URZ, URZ, URZ ;  /* 0x000000fffffff290 */ /* 0x000fe4000fffe0ff */
[----:B------:R-:W1:Y:S01]  /*5da0*/  @P3 LDC.64 R2, c[0x0][0x8a8] ;  /* 0x00022a00ff023b82 */ /* 0x000e620000000a00 */
[----:B------:R-:W-:Y:S04]  /*5db0*/  @P3 IMAD R0, R82, UR57, RZ ;  /* 0x0000003952003c24 */ /* 0x000fe8000f8e02ff */
[----:B-1----:R-:W-:Y:S05]  /*5dc0*/  @P3 IMAD.WIDE R2, R0, 0x4, R2 ;  /* 0x0000000400023825 */ /* 0x002fea00078e0202 */
[----:B-----5:R1:W5:Y:S02]  /*5dd0*/  @P3 LDG.E R47, desc[UR48][R2.64] ;  /* 0x00000030022f3981 */ /* 0x020364000c1e1900 */
[----:B-1----:R-:W2:Y:S02]  /*5de0*/  @!P3 LDC R47, c[0x0][0x8a0] ;  /* 0x00022800ff2fbb82 */ /* 0x002ea40000000800 */
.L_x_90:
[----:B-----5:R-:W-:Y:S01]  /*5df0*/  FSETP.NEU.AND P3, PT, R49, RZ, PT ;  /* 0x000000ff3100720b */ /* 0x020fe20003f6d000 */
[----:B------:R-:W-:Y:S01]  /*5e00*/  IMAD.SHL.U32 R109, R17, 0x80, RZ ;  /* 0x00000080116d7824 */ /* 0x000fe200078e00ff */
[----:B------:R-:W-:Y:S01]  /*5e10*/  SEL R3, RZ, 0xffffffff, P2 ;  /* 0xffffffffff037807 */ /* 0x000fe20001000000 */
[----:B------:R-:W-:Y:S01]  /*5e20*/  BSSY B1, `(.L_x_91) ;  /* 0x0000044000017945 */ /* 0x000fe20003800000 */
[----:B------:R-:W-:Y:S01]  /*5e30*/  @P1 LOP3.LUT P2, RZ, R92, 0xff, RZ, 0xc0, !PT ;  /* 0x000000ff5cff1812 */ /* 0x000fe2000784c0ff */
[----:B------:R-:W-:Y:S01]  /*5e40*/  IMAD.HI.U32 R107, R109, R89, RZ ;  /* 0x000000596d6b7227 */ /* 0x000fe200078e00ff */
[----:B------:R-:W-:Y:S02]  /*5e50*/  @P1 SEL R0, RZ, 0xffffffff, P3 ;  /* 0xffffffffff001807 */ /* 0x000fe40001800000 */
[----:B------:R-:W-:Y:S01]  /*5e60*/  LOP3.LUT R99, R99, 0x1, RZ, 0x3c, !PT ;  /* 0x0000000163637812 */ /* 0x000fe200078e3cff */
[----:B------:R-:W-:Y:S01]  /*5e70*/  IMAD.MOV.U32 R66, RZ, RZ, 0x1 ;  /* 0x00000001ff427424 */ /* 0x000fe200078e00ff */
[----:B------:R-:W-:Y:S01]  /*5e80*/  @P0 SEL R0, R3, R0, !P2 ;  /* 0x0000000003000207 */ /* 0x000fe20005000000 */
[----:B------:R-:W-:Y:S01]  /*5e90*/  IMAD.IADD R48, R46, 0x1, R16 ;  /* 0x000000012e307824 */ /* 0x000fe200078e0210 */
[----:B------:R-:W-:Y:S01]  /*5ea0*/  LEA R64, R45, UR50, 0x3 ;  /* 0x000000322d407c11 */ /* 0x000fe2000f8e18ff */
[----:B------:R-:W-:Y:S01]  /*5eb0*/  IMAD R112, R101, -0x10, R105 ;  /* 0xfffffff065707824 */ /* 0x000fe200078e0269 */
[----:B------:R-:W-:Y:S01]  /*5ec0*/  @P1 LOP3.LUT R0, R0, 0x1, RZ, 0xc0, !PT ;  /* 0x0000000100001812 */ /* 0x000fe200078ec0ff */
[----:B------:R-:W-:Y:S01]  /*5ed0*/  IMAD.MOV.U32 R65, RZ, RZ, RZ ;  /* 0x000000ffff417224 */ /* 0x000fe200078e00ff */
[----:B------:R-:W-:Y:S02]  /*5ee0*/  ISETP.NE.AND P2, PT, R88, 0x1, PT ;  /* 0x000000015800780c */ /* 0x000fe40003f45270 */
[----:B------:R-:W-:Y:S02]  /*5ef0*/  CS2R R78, SRZ ;  /* 0x00000000004e7805 */ /* 0x000fe4000001ff00 */
[----:B------:R-:W-:Y:S02]  /*5f00*/  ISETP.NE.U32.OR P5, PT, R0, 0x1, !P1 ;  /* 0x000000010000780c */ /* 0x000fe40004fa5470 */
[----:B------:R-:W-:Y:S02]  /*5f10*/  CS2R R76, SRZ ;  /* 0x00000000004c7805 */ /* 0x000fe4000001ff00 */
[----:B------:R-:W-:Y:S02]  /*5f20*/  SHF.R.U32.HI R107, RZ, R86, R107 ;  /* 0x00000056ff6b7219 */ /* 0x000fe4000001166b */
[----:B------:R-:W-:Y:S02]  /*5f30*/  CS2R R70, SRZ ;  /* 0x0000000000467805 */ /* 0x000fe4000001ff00 */
[----:B------:R-:W-:Y:S02]  /*5f40*/  SEL R2, RZ, 0xffffffff, P3 ;  /* 0xffffffffff027807 */ /* 0x000fe40001800000 */
[----:B------:R-:W-:Y:S02]  /*5f50*/  CS2R R68, SRZ ;  /* 0x0000000000447805 */ /* 0x000fe4000001ff00 */
[----:B------:R-:W-:Y:S02]  /*5f60*/  SEL R107, R109, R107, !P2 ;  /* 0x0000006b6d6b7207 */ /* 0x000fe40005000000 */
[----:B------:R-:W-:Y:S02]  /*5f70*/  CS2R R62, SRZ ;  /* 0x00000000003e7805 */ /* 0x000fe4000001ff00 */
[----:B------:R-:W-:Y:S02]  /*5f80*/  PLOP3.LUT P2, PT, PT, PT, UP1, 0x80, 0x8 ;  /* 0x000000000008781c */ /* 0x000fe40003f4f018 */
[----:B------:R-:W-:Y:S02]  /*5f90*/  CS2R R60, SRZ ;  /* 0x00000000003c7805 */ /* 0x000fe4000001ff00 */
[----:B------:R-:W-:Y:S01]  /*5fa0*/  LOP3.LUT P3, R110, R92, 0xff, RZ, 0xc0, !PT ;  /* 0x000000ff5c6e7812 */ /* 0x000fe2000786c0ff */
[----:B------:R-:W-:Y:S01]  /*5fb0*/  IMAD.HI.U32 R108, R107, UR46, RZ ;  /* 0x0000002e6b6c7c27 */ /* 0x000fe2000f8e00ff */
[----:B------:R-:W-:Y:S02]  /*5fc0*/  ISETP.NE.AND P4, PT, R87, 0x1, PT ;  /* 0x000000015700780c */ /* 0x000fe40003f85270 */
[----:B------:R-:W-:Y:S01]  /*5fd0*/  @P5 SHF.L.U32 R0, R99, 0x1f, RZ ;  /* 0x0000001f63005819 */ /* 0x000fe200000006ff */
[----:B------:R-:W-:Y:S01]  /*5fe0*/  IMAD.MOV R4, RZ, RZ, -R107 ;  /* 0x000000ffff047224 */ /* 0x000fe200078e0a6b */
[----:B------:R-:W-:Y:S02]  /*5ff0*/  SHF.R.U32.HI R108, RZ, UR47, R108 ;  /* 0x0000002fff6c7c19 */ /* 0x000fe4000801166c */
[----:B------:R-:W-:Y:S01]  /*6000*/  CS2R R58, SRZ ;  /* 0x00000000003a7805 */ /* 0x000fe2000001ff00 */
[----:B------:R1:W3:Y:S01]  /*6010*/  @P5 SYNCS.PHASECHK.TRANS64.TRYWAIT P1, [UR50+0xc0], R0 ;  /* 0x0000c000ff0055a7 */ /* 0x0002e20008021132 */
[----:B------:R-:W-:Y:S01]  /*6020*/  P2R R111, PR, RZ, 0x20 ;  /* 0x00000020ff6f7803 */ /* 0x000fe20000000000 */
[----:B------:R-:W-:Y:S01]  /*6030*/  IMAD R109, R88, R4, R109 ;  /* 0x00000004586d7224 */ /* 0x000fe200078e026d */
[----:B------:R-:W-:Y:S02]  /*6040*/  @P2 SEL R2, R3, R2, !P3 ;  /* 0x0000000203022207 */ /* 0x000fe40005800000 */
[----:B------:R-:W-:Y:S02]  /*6050*/  CS2R R56, SRZ ;  /* 0x0000000000387805 */ /* 0x000fe4000001ff00 */
[----:B------:R-:W-:Y:S02]  /*6060*/  SEL R108, R107, R108, !P4 ;  /* 0x0000006c6b6c7207 */ /* 0x000fe40006000000 */
[----:B------:R-:W-:Y:S03]  /*6070*/  LOP3.LUT R2, R2, 0x1, RZ, 0xc0, !PT ;  /* 0x0000000102027812 */ /* 0x000fe600078ec0ff */
[----:B------:R-:W-:Y:S01]  /*6080*/  IMAD.MOV R3, RZ, RZ, -R108 ;  /* 0x000000ffff037224 */ /* 0x000fe200078e0a6c */
[----:B------:R-:W-:Y:S03]  /*6090*/  ISETP.NE.U32.AND P2, PT, R2, 0x1, PT ;  /* 0x000000010200780c */ /* 0x000fe60003f45070 */
[----:B------:R-:W-:Y:S01]  /*60a0*/  IMAD R107, R87, R3, R107 ;  /* 0x00000003576b7224 */ /* 0x000fe200078e026b */
[----:B------:R-:W-:Y:S02]  /*60b0*/  P2R R67, PR, RZ, 0x4 ;  /* 0x00000004ff437803 */ /* 0x000fe40000000000 */
[----:B-1----:R-:W-:Y:S04]  /*60c0*/  SHF.L.U32 R0, R98, 0x1f, RZ ;  /* 0x0000001f62007819 */ /* 0x002fe800000006ff */
[----:B------:R1:W4:Y:S01]  /*60d0*/  SYNCS.PHASECHK.TRANS64.TRYWAIT P0, [R64+URZ+0x120], R0 ;  /* 0x00012000400075a7 */ /* 0x00032200080011ff */
[----:B---3--:R-:W-:Y:S01]  /*60e0*/  @P5 SEL R66, RZ, 0x1, !P1 ;  /* 0x00000001ff425807 */ /* 0x008fe20004800000 */
[----:B-1----:R-:W-:Y:S06]  /*60f0*/  @!P5 BRA `(.L_x_92) ;  /* 0x000000000058d947 */ /* 0x002fec0003800000 */
[----:B------:R-:W-:Y:S01]  /*6100*/  IMAD.MOV.U32 R79, RZ, RZ, RZ ;  /* 0x000000ffff4f7224 */ /* 0x000fe200078e00ff */
[----:B------:R-:W-:Y:S01]  /*6110*/  ISETP.NE.AND P1, PT, R66, RZ, PT ;  /* 0x000000ff4200720c */ /* 0x000fe20003f25270 */
[----:B------:R-:W-:Y:S01]  /*6120*/  BSSY B0, `(.L_x_93) ;  /* 0x000000c000007945 */ /* 0x000fe20003800000 */
[----:B------:R-:W-:Y:S02]  /*6130*/  CS2R R58, SRZ ;  /* 0x00000000003a7805 */ /* 0x000fe4000001ff00 */
[----:B------:R-:W-:Y:S02]  /*6140*/  CS2R R56, SRZ ;  /* 0x0000000000387805 */ /* 0x000fe4000001ff00 */
[----:B------:R-:W-:Y:S02]  /*6150*/  CS2R R62, SRZ ;  /* 0x00000000003e7805 */ /* 0x000fe4000001ff00 */
[----:B------:R-:W-:Y:S02]  /*6160*/  CS2R R60, SRZ ;  /* 0x00000000003c7805 */ /* 0x000fe4000001ff00 */
[----:B------:R-:W-:Y:S02]  /*6170*/  CS2R R70, SRZ ;  /* 0x0000000000467805 */ /* 0x000fe4000001ff00 */
[----:B------:R-:W-:Y:S02]  /*6180*/  CS2R R68, SRZ ;  /* 0x0000000000447805 */ /* 0x000fe4000001ff00 */
[----:B------:R-:W-:Y:S01]  /*6190*/  CS2R R76, SRZ ;  /* 0x00000000004c7805 */ /* 0x000fe2000001ff00 */
[----:B------:R-:W-:Y:S06]  /*61a0*/  @P1 BRA `(.L_x_94) ;  /* 0x00000000000c1947 */ /* 0x000fec0003800000 */
[----:B------:R-:W-:Y:S04]  /*61b0*/  SHF.L.U32 R3, R99, 0x1f, RZ ;  /* 0x0000001f63037819 */ /* 0x000fe800000006ff */
[----:B------:R-:W1:Y:S02]  /*61c0*/  SYNCS.PHASECHK.TRANS64.TRYWAIT P1, [UR50+0xc0], R3 ;  /* 0x0000c003ff0075a7 */ /* 0x000e640008021132 */
[----:B-1----:R-:W-:Y:S05]  /*61d0*/  @!P1 BRA `(.L_x_95) ;  /* 0x0000003c00c89947 */ /* 0x002fea0003800000 */
.L_x_94:
[----:B------:R-:W-:Y:S05]  /*61e0*/  BSYNC B0 ;  /* 0x0000000000007941 */ /* 0x000fea0003800000 */
.L_x_93:
[----:B------:R-:W-:Y:S01]  /*61f0*/  ISETP.NE.AND P1, PT, R67, RZ, PT ;  /* 0x000000ff4300720c */ /* 0x000fe20003f25270 */
[----:B------:R-:W-:Y:S11]  /*6200*/  HFMA2 R65, -RZ, RZ, 0, 5.9604644775390625e-08 ;  /* 0x00000001ff417431 */ /* 0x000ff600000001ff */
[----:B------:R-:W-:Y:S01]  /*6210*/  @!UPT UIADD3 URZ, UPT, UPT, URZ, URZ, URZ ;  /* 0x000000fffffff290 */ /* 0x000fe2000fffe0ff */
[----:B------:R3:W1:Y:S04]  /*6220*/  @P1 LDS.128 R56, [R100] ;  /* 0x0000000064381984 */ /* 0x0006680000000c00 */
[----:B------:R3:W1:Y:S04]  /*6230*/  @P1 LDS.128 R60, [R105+0x10] ;  /* 0x00001000693c1984 */ /* 0x0006680000000c00 */
[----:B------:R3:W1:Y:S04]  /*6240*/  @P1 LDS.128 R68, [R104+0x20] ;  /* 0x0000200068441984 */ /* 0x0006680000000c00 */
[----:B------:R3:W1:Y:S02]  /*6250*/  @P1 LDS.128 R76, [R112+0x30] ;  /* 0x00003000704c1984 */ /* 0x0006640000000c00 */
.L_x_92:
[----:B------:R-:W-:Y:S05]  /*6260*/  BSYNC B1 ;  /* 0x0000000000017941 */ /* 0x000fea0003800000 */
.L_x_91:
[----:B-1----:R-:W-:Y:S04]  /*6270*/  SHF.R.U32.HI R2, RZ, 0x15, R48 ;  /* 0x00000015ff027819 */ /* 0x002fe80000011630 */
[----:B------:R-:W-:Y:S01]  /*6280*/  LOP3.LUT P1, RZ, R2, 0x3, R103, 0x48, !PT ;  /* 0x0000000302ff7812 */ /* 0x000fe20007824867 */
[----:B------:R-:W-:Y:S01]  /*6290*/  @!UPT UIADD3 URZ, UPT, UPT, URZ, URZ, URZ ;  /* 0x000000fffffff290 */ /* 0x000fe2000fffe0ff */
[----:B----4-:R-:W-:Y:S11]  /*62a0*/  @P0 BRA `(.L_x_96) ;  /* 0x0000000000080947 */ /* 0x010ff60003800000 */
[----:B------:R-:W1:Y:S02]  /*62b0*/  SYNCS.PHASECHK.TRANS64.TRYWAIT P0, [R64+URZ+0x120], R0 ;  /* 0x00012000400075a7 */ /* 0x000e6400080011ff */
[----:B-1----:R-:W-:Y:S05]  /*62c0*/  @!P0 BRA `(.L_x_97) ;  /* 0x0000003c00a48947 */ /* 0x002fea0003800000 */
.L_x_96:
[----:B------:R-:W-:Y:S05]  /*62d0*/  @!P1 BRA `(.L_x_98) ;  /* 0x0000000000409947 */ /* 0x000fea0003800000 */
[----:B------:R-:W4:Y:S01]  /*62e0*/  LDCU.64 UR8, c[0x4][0x70] ;  /* 0x01000e00ff0877ac */ /* 0x000f220008000a00 */
[----:B------:R-:W-:Y:S01]  /*62f0*/  MOV R3, 0x0 ;  /* 0x0000000000037802 */ /* 0x000fe20000000f00 */
[----:B------:R-:W-:Y:S02]  /*6300*/  HFMA2 R12, -RZ, RZ, 0, 5.9604644775390625e-08 ;  /* 0x00000001ff0c7431 */ /* 0x000fe400000001ff */
[----:B------:R-:W-:Y:S02]  /*6310*/  IMAD.MOV.U32 R8, RZ, RZ, 0x192 ;  /* 0x00000192ff087424 */ /* 0x000fe400078e00ff */
[----:B------:R-:W-:Y:S01]  /*6320*/  IMAD.MOV.U32 R13, RZ, RZ, RZ ;  /* 0x000000ffff0d7224 */ /* 0x000fe200078e00ff */
[----:B------:R-:W5:Y:S01]  /*6330*/  LDCU.64 UR6, c[0x4][0x78] ;  /* 0x01000f00ff0677ac */ /* 0x000f620008000a00 */
[----:B------:R-:W1:Y:S01]  /*6340*/  LDC.64 R2, c[0x4][R3] ;  /* 0x0100000003027b82 */ /* 0x000e620000000a00 */
[----:B------:R-:W2:Y:S01]  /*6350*/  LDCU.64 UR4, c[0x4][0x10] ;  /* 0x01000200ff0477ac */ /* 0x000ea20008000a00 */
[----:B----4-:R-:W-:Y:S01]  /*6360*/  MOV R5, UR9 ;  /* 0x0000000900057c02 */ /* 0x010fe20008000f00 */
[----:B------:R-:W-:Y:S01]  /*6370*/  IMAD.U32 R4, RZ, RZ, UR8 ;  /* 0x00000008ff047e24 */ /* 0x000fe2000f8e00ff */
[----:B-----5:R-:W-:Y:S01]  /*6380*/  MOV R7, UR7 ;  /* 0x0000000700077c02 */ /* 0x020fe20008000f00 */
[----:B------:R-:W-:Y:S01]  /*6390*/  IMAD.U32 R6, RZ, RZ, UR6 ;  /* 0x00000006ff067e24 */ /* 0x000fe2000f8e00ff */
[----:B--2---:R-:W-:Y:S01]  /*63a0*/  MOV R11, UR5 ;  /* 0x00000005000b7c02 */ /* 0x004fe20008000f00 */
[----:B------:R-:W-:Y:S02]  /*63b0*/  IMAD.U32 R10, RZ, RZ, UR4 ;  /* 0x00000004ff0a7e24 */ /* 0x000fe4000f8e00ff */
[----:B------:R-:W-:Y:S07]  /*63c0*/  LEPC R20, `(.L_x_98) ;  /* 0x000000001014794e */ /* 0x000fee0000000000 */
[----:B-1-3--:R-:W-:Y:S05]  /*63d0*/  CALL.ABS.NOINC R2 ;  /* 0x0000000002007343 */ /* 0x00afea0003c00000 */
.L_x_98:
[----:B------:R-:W-:Y:S01]  /*63e0*/  SHF.L.U32 R3, R56, 0x10, RZ ;  /* 0x0000001038037819 */ /* 0x000fe200000006ff */
[----:B------:R-:W-:Y:S05]  /*63f0*/  WARPSYNC.ALL ;  /* 0x0000000000007948 */ /* 0x000fea0003800000 */
[----:B------:R-:W-:Y:S01]  /*6400*/  R2UR UR4, R48 ;  /* 0x00000000300472ca */ /* 0x000fe200000e0000 */
[----:B------:R-:W-:Y:S01]  /*6410*/  BSSY.RECONVERGENT B0, `(.L_x_99) ;  /* 0x000008a000007945 */ /* 0x000fe20003800200 */
[C---:B------:R-:W-:Y:S02]  /*6420*/  SHF.L.U32 R50, R57.reuse, 0x10, RZ ;  /* 0x0000001039327819 */ /* 0x040fe400000006ff */
[----:B------:R-:W-:Y:S02]  /*6430*/  LOP3.LUT R51, R57, 0xffff0000, RZ, 0xc0, !PT ;  /* 0xffff000039337812 */ /* 0x000fe400078ec0ff */
[----:B------:R-:W-:Y:S07]  /*6440*/  ISETP.NE.AND P0, PT, R102, RZ, PT ;  /* 0x000000ff6600720c */ /* 0x000fee0003f05270 */
[----:B------:R-:W1:Y:S02]  /*6450*/  LDTM.x32 R4, tmem[UR4] ;  /* 0x00000004000479ee */ /* 0x000e6400082c0000 */
[C---:B-12---:R-:W-:Y:S01]  /*6460*/  FMUL R0, R47.reuse, R4 ;  /* 0x000000042f007220 */ /* 0x046fe20000400000 */
[----:B------:R-:W-:Y:S01]  /*6470*/  LOP3.LUT R4, R56, 0xffff0000, RZ, 0xc0, !PT ;  /* 0xffff000038047812 */ /* 0x000fe200078ec0ff */
[C---:B------:R-:W-:Y:S01]  /*6480*/  FMUL R2, R47.reuse, R5 ;  /* 0x000000052f027220 */ /* 0x040fe20000400000 */
[----:B------:R-:W-:Y:S01]  /*6490*/  FMUL R7, R47, R7 ;  /* 0x000000072f077220 */ /* 0x000fe20000400000 */
[----:B------:R-:W-:Y:S01]  /*64a0*/  FFMA R0, R49, R3, R0 ;  /* 0x0000000331007223 */ /* 0x000fe20000000000 */
[----:B------:R-:W-:Y:S01]  /*64b0*/  FMUL R3, R47, R6 ;  /* 0x000000062f037220 */ /* 0x000fe20000400000 */
[----:B------:R-:W-:Y:S01]  /*64c0*/  FFMA R2, R49, R4, R2 ;  /* 0x0000000431027223 */ /* 0x000fe20000000002 */
[C---:B------:R-:W-:Y:S01]  /*64d0*/  FMUL R4, R47.reuse, R8 ;  /* 0x000000082f047220 */ /* 0x040fe20000400000 */
[C---:B------:R-:W-:Y:S01]  /*64e0*/  FMUL R8, R47.reuse, R12 ;  /* 0x0000000c2f087220 */ /* 0x040fe20000400000 */
[C---:B------:R-:W-:Y:S01]  /*64f0*/  FMUL R12, R47.reuse, R16 ;  /* 0x000000102f0c7220 */ /* 0x040fe20000400000 */
[C---:B------:R-:W-:Y:S01]  /*6500*/  FMUL R16, R47.reuse, R20 ;  /* 0x000000142f107220 */ /* 0x040fe20000400000 */
[----:B------:R-:W-:Y:S01]  /*6510*/  F2FP.BF16.F32.PACK_AB R52, R2, R0 ;  /* 0x000000000234723e */ /* 0x000fe200000010ff */
[C---:B------:R-:W-:Y:S01]  /*6520*/  FMUL R20, R47.reuse, R24 ;  /* 0x000000182f147220 */ /* 0x040fe20000400000 */
[C---:B------:R-:W-:Y:S01]  /*6530*/  LOP3.LUT R0, R58.reuse, 0xffff0000, RZ, 0xc0, !PT ;  /* 0xffff00003a007812 */ /* 0x040fe200078ec0ff */
[----:B------:R-:W-:Y:S01]  /*6540*/  FMUL R24, R47, R28 ;  /* 0x0000001c2f187220 */ /* 0x000fe20000400000 */
[----:B------:R-:W-:Y:S01]  /*6550*/  SHF.L.U32 R2, R59, 0x10, RZ ;  /* 0x000000103b027819 */ /* 0x000fe200000006ff */
[C---:B------:R-:W-:Y:S01]  /*6560*/  FMUL R28, R47.reuse, R32 ;  /* 0x000000202f1c7220 */ /* 0x040fe20000400000 */
[----:B------:R-:W-:Y:S01]  /*6570*/  SHF.L.U32 R32, R58, 0x10, RZ ;  /* 0x000000103a207819 */ /* 0x000fe200000006ff */
[----:B------:R-:W-:Y:S01]  /*6580*/  FMUL R5, R47, R9 ;  /* 0x000000092f057220 */ /* 0x000fe20000400000 */
[C---:B------:R-:W-:Y:S01]  /*6590*/  FFMA R3, R49.reuse, R50, R3 ;  /* 0x0000003231037223 */ /* 0x040fe20000000003 */
[----:B------:R-:W-:Y:S01]  /*65a0*/  FFMA R7, R49, R51, R7 ;  /* 0x0000003331077223 */ /* 0x000fe20000000007 */
[----:B------:R-:W-:Y:S01]  /*65b0*/  FMUL R6, R47, R10 ;  /* 0x0000000a2f067220 */ /* 0x000fe20000400000 */
[----:B------:R-:W-:Y:S01]  /*65c0*/  FFMA R4, R49, R32, R4 ;  /* 0x0000002031047223 */ /* 0x000fe20000000004 */
[----:B------:R-:W-:Y:S01]  /*65d0*/  LOP3.LUT R32, R59, 0xffff0000, RZ, 0xc0, !PT ;  /* 0xffff00003b207812 */ /* 0x000fe200078ec0ff */
[----:B------:R-:W-:Y:S01]  /*65e0*/  FFMA R5, R49, R0, R5 ;  /* 0x0000000031057223 */ /* 0x000fe20000000005 */
[C---:B------:R-:W-:Y:S01]  /*65f0*/  SHF.L.U32 R0, R60.reuse, 0x10, RZ ;  /* 0x000000103c007819 */ /* 0x040fe200000006ff */
[----:B------:R-:W-:Y:S01]  /*6600*/  FMUL R11, R47, R11 ;  /* 0x0000000b2f0b7220 */ /* 0x000fe20000400000 */
[----:B------:R-:W-:Y:S01]  /*6610*/  F2FP.BF16.F32.PACK_AB R53, R7, R3 ;  /* 0x000000030735723e */ /* 0x000fe200000010ff */
[C---:B------:R-:W-:Y:S01]  /*6620*/  FFMA R6, R49.reuse, R2, R6 ;  /* 0x0000000231067223 */ /* 0x040fe20000000006 */
[----:B------:R-:W-:Y:S01]  /*6630*/  LOP3.LUT R2, R60, 0xffff0000, RZ, 0xc0, !PT ;  /* 0xffff00003c027812 */ /* 0x000fe200078ec0ff */
[----:B------:R-:W-:Y:S01]  /*6640*/  FFMA R11, R49, R32, R11 ;  /* 0x00000020310b7223 */ /* 0x000fe2000000000b */
[----:B------:R-:W-:Y:S01]  /*6650*/  SHF.L.U32 R3, R61, 0x10, RZ ;  /* 0x000000103d037819 */ /* 0x000fe200000006ff */
[----:B------:R-:W-:Y:S01]  /*6660*/  FFMA R8, R49, R0, R8 ;  /* 0x0000000031087223 */ /* 0x000fe20000000008 */
[----:B------:R-:W-:Y:S01]  /*6670*/  LOP3.LUT R0, R61, 0xffff0000, RZ, 0xc0, !PT ;  /* 0xffff00003d007812 */ /* 0x000fe200078ec0ff */
[----:B------:R-:W-:Y:S01]  /*6680*/  FMUL R9, R47, R13 ;  /* 0x0000000d2f097220 */ /* 0x000fe20000400000 */
[----:B------:R-:W-:Y:S01]  /*6690*/  F2FP.BF16.F32.PACK_AB R54, R5, R4 ;  /* 0x000000040536723e */ /* 0x000fe200000010ff */
[----:B------:R-:W-:Y:S01]  /*66a0*/  FMUL R10, R47, R14 ;  /* 0x0000000e2f0a7220 */ /* 0x000fe20000400000 */
[----:B------:R-:W-:Y:S01]  /*66b0*/  F2FP.BF16.F32.PACK_AB R55, R11, R6 ;  /* 0x000000060b37723e */ /* 0x000fe200000010ff */
[----:B------:R-:W-:Y:S01]  /*66c0*/  FMUL R15, R47, R15 ;  /* 0x0000000f2f0f7220 */ /* 0x000fe20000400000 */
[----:B------:R-:W-:Y:S01]  /*66d0*/  SHF.L.U32 R4, R77, 0x10, RZ ;  /* 0x000000104d047819 */ /* 0x000fe200000006ff */
[C---:B------:R-:W-:Y:S01]  /*66e0*/  FFMA R9, R49.reuse, R2, R9 ;  /* 0x0000000231097223 */ /* 0x040fe20000000009 */
[C---:B------:R-:W-:Y:S01]  /*66f0*/  SHF.L.U32 R2, R62.reuse, 0x10, RZ ;  /* 0x000000103e027819 */ /* 0x040fe200000006ff */
[C---:B------:R-:W-:Y:S01]  /*6700*/  FFMA R10, R49.reuse, R3, R10 ;  /* 0x00000003310a7223 */ /* 0x040fe2000000000a */
[----:B------:R-:W-:Y:S01]  /*6710*/  LOP3.LUT R3, R62, 0xffff0000, RZ, 0xc0, !PT ;  /* 0xffff00003e037812 */ /* 0x000fe200078ec0ff */
[----:B------:R-:W-:Y:S01]  /*6720*/  FFMA R15, R49, R0, R15 ;  /* 0x00000000310f7223 */ /* 0x000fe2000000000f */
[----:B------:R-:W-:Y:S01]  /*6730*/  SHF.L.U32 R0, R63, 0x10, RZ ;  /* 0x000000103f007819 */ /* 0x000fe200000006ff */
[----:B------:R-:W-:Y:S01]  /*6740*/  FMUL R13, R47, R17 ;  /* 0x000000112f0d7220 */ /* 0x000fe20000400000 */
[----:B------:R-:W-:Y:S01]  /*6750*/  F2FP.BF16.F32.PACK_AB R8, R9, R8 ;  /* 0x000000080908723e */ /* 0x000fe200000010ff */
[----:B------:R-:W-:Y:S01]  /*6760*/  FMUL R14, R47, R18 ;  /* 0x000000122f0e7220 */ /* 0x000fe20000400000 */
[----:B------:R-:W-:Y:S01]  /*6770*/  F2FP.BF16.F32.PACK_AB R9, R15, R10 ;  /* 0x0000000a0f09723e */ /* 0x000fe200000010ff */
[----:B------:R-:W-:Y:S01]  /*6780*/  FFMA R12, R49, R2, R12 ;  /* 0x00000002310c7223 */ /* 0x000fe2000000000c */
[----:B------:R-:W-:Y:S01]  /*6790*/  LOP3.LUT R2, R63, 0xffff0000, RZ, 0xc0, !PT ;  /* 0xffff00003f027812 */ /* 0x000fe200078ec0ff */
[----:B------:R-:W-:Y:S01]  /*67a0*/  FFMA R13, R49, R3, R13 ;  /* 0x00000003310d7223 */ /* 0x000fe2000000000d */
[----:B------:R-:W-:Y:S01]  /*67b0*/  SHF.L.U32 R3, R69, 0x10, RZ ;  /* 0x0000001045037819 */ /* 0x000fe200000006ff */
[----:B------:R-:W-:Y:S01]  /*67c0*/  FFMA R14, R49, R0, R14 ;  /* 0x00000000310e7223 */ /* 0x000fe2000000000e */
[C---:B------:R-:W-:Y:S01]  /*67d0*/  SHF.L.U32 R0, R68.reuse, 0x10, RZ ;  /* 0x0000001044007819 */ /* 0x040fe200000006ff */
[----:B------:R-:W-:Y:S01]  /*67e0*/  FMUL R19, R47, R19 ;  /* 0x000000132f137220 */ /* 0x000fe20000400000 */
[----:B------:R-:W-:Y:S01]  /*67f0*/  F2FP.BF16.F32.PACK_AB R10, R13, R12 ;  /* 0x0000000c0d0a723e */ /* 0x000fe200000010ff */
[----:B------:R1:W-:Y:S01]  /*6800*/  STS.128 [R100], R52 ;  /* 0x0000003464007388 */ /* 0x0003e20000000c00 */
[----:B------:R-:W-:Y:S01]  /*6810*/  LOP3.LUT R5, R79, 0xffff0000, RZ, 0xc0, !PT ;  /* 0xffff00004f057812 */ /* 0x000fe200078ec0ff */
[C---:B------:R-:W-:Y:S01]  /*6820*/  FFMA R19, R49.reuse, R2, R19 ;  /* 0x0000000231137223 */ /* 0x040fe20000000013 */
[----:B------:R-:W-:Y:S01]  /*6830*/  LOP3.LUT R2, R68, 0xffff0000, RZ, 0xc0, !PT ;  /* 0xffff000044027812 */ /* 0x000fe200078ec0ff */
[----:B------:R-:W-:Y:S01]  /*6840*/  FFMA R16, R49, R0, R16 ;  /* 0x0000000031107223 */ /* 0x000fe20000000010 */
[----:B------:R-:W-:Y:S01]  /*6850*/  LOP3.LUT R0, R69, 0xffff0000, RZ, 0xc0, !PT ;  /* 0xffff000045007812 */ /* 0x000fe200078ec0ff */
[----:B------:R-:W-:Y:S01]  /*6860*/  FMUL R17, R47, R21 ;  /* 0x000000152f117220 */ /* 0x000fe20000400000 */
[----:B------:R-:W-:Y:S01]  /*6870*/  F2FP.BF16.F32.PACK_AB R11, R19, R14 ;  /* 0x0000000e130b723e */ /* 0x000fe200000010ff */
[C---:B------:R-:W-:Y:S01]  /*6880*/  FMUL R18, R47.reuse, R22 ;  /* 0x000000162f127220 */ /* 0x040fe20000400000 */
[----:B------:R-:W-:Y:S01]  /*6890*/  FMUL R23, R47, R23 ;  /* 0x000000172f177220 */ /* 0x000fe20000400000 */
[C---:B------:R-:W-:Y:S01]  /*68a0*/  FFMA R17, R49.reuse, R2, R17 ;  /* 0x0000000231117223 */ /* 0x040fe20000000011 */
[C---:B------:R-:W-:Y:S01]  /*68b0*/  SHF.L.U32 R2, R70.reuse, 0x10, RZ ;  /* 0x0000001046027819 */ /* 0x040fe200000006ff */
[----:B------:R1:W-:Y:S01]  /*68c0*/  STS.128 [R105+0x10], R8 ;  /* 0x0000100869007388 */ /* 0x0003e20000000c00 */
[----:B------:R-:W-:Y:S01]  /*68d0*/  FFMA R18, R49, R3, R18 ;  /* 0x0000000331127223 */ /* 0x000fe20000000012 */
[----:B------:R-:W-:Y:S01]  /*68e0*/  SHF.L.U32 R3, R71, 0x10, RZ ;  /* 0x0000001047037819 */ /* 0x000fe200000006ff */
[----:B------:R-:W-:Y:S01]  /*68f0*/  FFMA R23, R49, R0, R23 ;  /* 0x0000000031177223 */ /* 0x000fe20000000017 */
[----:B------:R-:W-:Y:S01]  /*6900*/  LOP3.LUT R0, R70, 0xffff0000, RZ, 0xc0, !PT ;  /* 0xffff000046007812 */ /* 0x000fe200078ec0ff */
[----:B------:R-:W-:Y:S01]  /*6910*/  FMUL R21, R47, R25 ;  /* 0x000000192f157220 */ /* 0x000fe20000400000 */
[----:B------:R-:W-:Y:S01]  /*6920*/  F2FP.BF16.F32.PACK_AB R16, R17, R16 ;  /* 0x000000101110723e */ /* 0x000fe200000010ff */
[----:B------:R-:W-:Y:S01]  /*6930*/  FMUL R22, R47, R26 ;  /* 0x0000001a2f167220 */ /* 0x000fe20000400000 */
[C---:B------:R-:W-:Y:S01]  /*6940*/  FFMA R20, R49.reuse, R2, R20 ;  /* 0x0000000231147223 */ /* 0x040fe20000000014 */
[----:B------:R-:W-:Y:S01]  /*6950*/  FFMA R21, R49, R0, R21 ;  /* 0x0000000031157223 */ /* 0x000fe20000000015 */
[----:B------:R-:W-:Y:S01]  /*6960*/  LOP3.LUT R0, R71, 0xffff0000, RZ, 0xc0, !PT ;  /* 0xffff000047007812 */ /* 0x000fe200078ec0ff */
[----:B------:R-:W-:Y:S01]  /*6970*/  FFMA R22, R49, R3, R22 ;  /* 0x0000000331167223 */ /* 0x000fe20000000016 */
[C---:B------:R-:W-:Y:S01]  /*6980*/  FMUL R27, R47.reuse, R27 ;  /* 0x0000001b2f1b7220 */ /* 0x040fe20000400000 */
[C---:B------:R-:W-:Y:S01]  /*6990*/  SHF.L.U32 R2, R76.reuse, 0x10, RZ ;  /* 0x000000104c027819 */ /* 0x040fe200000006ff */
[C---:B------:R-:W-:Y:S01]  /*69a0*/  FMUL R25, R47.reuse, R29 ;  /* 0x0000001d2f197220 */ /* 0x040fe20000400000 */
[----:B------:R-:W-:Y:S01]  /*69b0*/  LOP3.LUT R3, R76, 0xffff0000, RZ, 0xc0, !PT ;  /* 0xffff00004c037812 */ /* 0x000fe200078ec0ff */
[----:B------:R-:W-:Y:S01]  /*69c0*/  FMUL R26, R47, R30 ;  /* 0x0000001e2f1a7220 */ /* 0x000fe20000400000 */
[C---:B------:R-:W-:Y:S01]  /*69d0*/  FFMA R27, R49.reuse, R0, R27 ;  /* 0x00000000311b7223 */ /* 0x040fe2000000001b */
[----:B------:R-:W-:Y:S01]  /*69e0*/  FFMA R24, R49, R2, R24 ;  /* 0x0000000231187223 */ /* 0x000fe20000000018 */
[----:B------:R-:W-:Y:S01]  /*69f0*/  LOP3.LUT R0, R77, 0xffff0000, RZ, 0xc0, !PT ;  /* 0xffff00004d007812 */ /* 0x000fe200078ec0ff */
[----:B------:R-:W-:Y:S01]  /*6a00*/  FFMA R25, R49, R3, R25 ;  /* 0x0000000331197223 */ /* 0x000fe20000000019 */
[----:B------:R-:W-:Y:S01]  /*6a10*/  FMUL R31, R47, R31 ;  /* 0x0000001f2f1f7220 */ /* 0x000fe20000400000 */
[C---:B------:R-:W-:Y:S01]  /*6a20*/  SHF.L.U32 R2, R78.reuse, 0x10, RZ ;  /* 0x000000104e027819 */ /* 0x040fe200000006ff */
[----:B------:R-:W-:Y:S01]  /*6a30*/  FFMA R26, R49, R4, R26 ;  /* 0x00000004311a7223 */ /* 0x000fe2000000001a */
[----:B------:R-:W-:Y:S01]  /*6a40*/  LOP3.LUT R3, R78, 0xffff0000, RZ, 0xc0, !PT ;  /* 0xffff00004e037812 */ /* 0x000fe200078ec0ff */
[----:B------:R-:W-:Y:S01]  /*6a50*/  FMUL R29, R47, R33 ;  /* 0x000000212f1d7220 */ /* 0x000fe20000400000 */
[----:B------:R-:W-:Y:S01]  /*6a60*/  SHF.L.U32 R4, R79, 0x10, RZ ;  /* 0x000000104f047819 */ /* 0x000fe200000006ff */
[----:B------:R-:W-:Y:S01]  /*6a70*/  FMUL R30, R47, R34 ;  /* 0x000000222f1e7220 */ /* 0x000fe20000400000 */
[----:B------:R-:W-:Y:S01]  /*6a80*/  F2FP.BF16.F32.PACK_AB R17, R23, R18 ;  /* 0x000000121711723e */ /* 0x000fe200000010ff */
[----:B------:R-:W-:Y:S01]  /*6a90*/  FFMA R31, R49, R0, R31 ;  /* 0x00000000311f7223 */ /* 0x000fe2000000001f */
[----:B------:R-:W-:Y:S01]  /*6aa0*/  FMUL R35, R47, R35 ;  /* 0x000000232f237220 */ /* 0x000fe20000400000 */
[----:B------:R-:W-:Y:S01]  /*6ab0*/  F2FP.BF16.F32.PACK_AB R18, R21, R20 ;  /* 0x000000141512723e */ /* 0x000fe200000010ff */
[----:B------:R-:W-:Y:S01]  /*6ac0*/  FFMA R28, R49, R2, R28 ;  /* 0x00000002311c7223 */ /* 0x000fe2000000001c */
[----:B------:R-:W-:Y:S01]  /*6ad0*/  F2FP.BF16.F32.PACK_AB R19, R27, R22 ;  /* 0x000000161b13723e */ /* 0x000fe200000010ff */
[C---:B------:R-:W-:Y:S01]  /*6ae0*/  FFMA R29, R49.reuse, R3, R29 ;  /* 0x00000003311d7223 */ /* 0x040fe2000000001d */
[C---:B------:R-:W-:Y:S01]  /*6af0*/  FFMA R30, R49.reuse, R4, R30 ;  /* 0x00000004311e7223 */ /* 0x040fe2000000001e */
[----:B------:R-:W-:Y:S01]  /*6b00*/  FFMA R35, R49, R5, R35 ;  /* 0x0000000531237223 */ /* 0x000fe20000000023 */
[----:B------:R-:W-:Y:S01]  /*6b10*/  F2FP.BF16.F32.PACK_AB R24, R25, R24 ;  /* 0x000000181918723e */ /* 0x000fe200000010ff */
[----:B------:R1:W-:Y:S01]  /*6b20*/  STS.128 [R104+0x20], R16 ;  /* 0x0000201068007388 */ /* 0x0003e20000000c00 */
[----:B------:R-:W-:Y:S02]  /*6b30*/  F2FP.BF16.F32.PACK_AB R25, R31, R26 ;  /* 0x0000001a1f19723e */ /* 0x000fe400000010ff */
[----:B------:R-:W-:Y:S02]  /*6b40*/  F2FP.BF16.F32.PACK_AB R26, R29, R28 ;  /* 0x0000001c1d1a723e */ /* 0x000fe400000010ff */
[----:B------:R-:W-:Y:S05]  /*6b50*/  F2FP.BF16.F32.PACK_AB R27, R35, R30 ;  /* 0x0000001e231b723e */ /* 0x000fea00000010ff */
[----:B------:R1:W-:Y:S01]  /*6b60*/  STS.128 [R112+0x30], R24 ;  /* 0x0000301870007388 */ /* 0x0003e20000000c00 */
[----:B------:R-:W-:Y:S01]  /*6b70*/  @!PT LDS RZ, [RZ] ;  /* 0x00000000fffff984 */ /* 0x000fe20000000800 */
[----:B------:R-:W-:Y:S01]  /*6b80*/  @!PT LDS RZ, [RZ] ;  /* 0x00000000fffff984 */ /* 0x000fe20000000800 */
[----:B------:R-:W-:Y:S01]  /*6b90*/  @!PT LDS RZ, [RZ] ;  /* 0x00000000fffff984 */ /* 0x000fe20000000800 */
[----:B------:R-:W-:Y:S01]  /*6ba0*/  @!PT LDS RZ, [RZ] ;  /* 0x00000000fffff984 */ /* 0x000fe20000000800 */
[----:B------:R2:W-:Y:S07]  /*6bb0*/  MEMBAR.ALL.CTA ;  /* 0x0000000000007992 */ /* 0x0005ee0000008000 */
[----:B--2---:R-:W2:Y:S02]  /*6bc0*/  FENCE.VIEW.ASYNC.S ;  /* 0x00000000000073c6 */ /* 0x004ea40000000000 */
[----:B--2---:R-:W-:Y:S06]  /*6bd0*/  BAR.SYNC.DEFER_BLOCKING 0x1, 0x80 ;  /* 0x0042000000007b1d */ /* 0x004fec0000010000 */
[----:B------:R-:W-:Y:S05]  /*6be0*/  @P0 BRA `(.L_x_100) ;  /* 0x0000000000300947 */ /* 0x000fea0003800000 */
[----:B------:R-:W-:Y:S01]  /*6bf0*/  UIADD3 UR6, UPT, UPT, UR50, 0x200, URZ ;  /* 0x0000020032067890 */ /* 0x000fe2000fffe0ff */
[----:B------:R-:W-:Y:S01]  /*6c00*/  R2UR UR42, R109 ;  /* 0x000000006d2a72ca */ /* 0x000fe200000e0000 */
[----:B------:R-:W-:Y:S01]  /*6c10*/  UIADD3 UR4, UP0, UPT, UR54, 0x680, URZ ;  /* 0x0000068036047890 */ /* 0x000fe2000ff1e0ff */
[----:B------:R-:W-:Y:S02]  /*6c20*/  R2UR UR43, R107 ;  /* 0x000000006b2b72ca */ /* 0x000fe400000e0000 */
[----:B------:R-:W-:Y:S01]  /*6c30*/  R2UR UR44, R108 ;  /* 0x000000006c2c72ca */ /* 0x000fe200000e0000 */
[----:B------:R-:W-:Y:S01]  /*6c40*/  IMAD.U32 R94, RZ, RZ, UR6 ;  /* 0x00000006ff5e7e24 */ /* 0x000fe2000f8e00ff */
[----:B------:R-:W-:Y:S04]  /*6c50*/  UIADD3.X UR5, UPT, UPT, URZ, UR55, URZ, UP0, !UPT ;  /* 0x00000037ff057290 */ /* 0x000fe800087fe4ff */
[----:B------:R-:W-:Y:S11]  /*6c60*/  R2UR UR40, R94 ;  /* 0x000000005e2872ca */ /* 0x000ff600000e0000 */
[----:B------:R-:W-:Y:S02]  /*6c70*/  @!UPT UIADD3 URZ, UPT, UPT, URZ, URZ, URZ ;  /* 0x000000fffffff290 */ /* 0x000fe4000fffe0ff */
[----:B------:R2:W-:Y:S01]  /*6c80*/  UTMASTG.4D.IM2COL [UR40], [UR4] ;  /* 0x00000028040073b5 */ /* 0x0005e20008058000 */
[----:B------:R0:W-:Y:S01]  /*6c90*/  UTMACMDFLUSH ;  /* 0x00000000000079b7 */ /* 0x0001e20000000000 */
[----:B--2---:R-:W-:Y:S04]  /*6ca0*/  DEPBAR.LE SB0, 0x1 ;  /* 0x000080400000791a */ /* 0x004fe80000000000 */
.L_x_100:
[----:B------:R-:W-:Y:S05]  /*6cb0*/  BSYNC.RECONVERGENT B0 ;  /* 0x0000000000007941 */ /* 0x000fea0003800200 */
.L_x_99:
[----:B------:R-:W-:Y:S01]  /*6cc0*/  BAR.SYNC.DEFER_BLOCKING 0x1, 0x80 ;  /* 0x0042000000007b1d */ /* 0x000fe20000010000 */
[----:B------:R-:W-:Y:S01]  /*6cd0*/  ISETP.NE.AND P1, PT, R111, RZ, PT ;  /* 0x000000ff6f00720c */ /* 0x000fe20003f25270 */
[----:B------:R-:W-:Y:S01]  /*6ce0*/  UISETP.NE.AND UP0, UPT, UR52, URZ, UPT ;  /* 0x000000ff3400728c */ /* 0x000fe2000bf05270 */
[----:B------:R-:W-:Y:S11]  /*6cf0*/  LEA R2, R65, UR50, 0x3 ;  /* 0x0000003241027c11 */ /* 0x000ff6000f8e18ff */
[----:B------:R-:W-:Y:S01]  /*6d00*/  @P1 SHF.L.U32 R4, R99, 0x1f, RZ ;  /* 0x0000001f63041819 */ /* 0x000fe200000006ff */
[----:B------:R-:W-:Y:S06]  /*6d10*/  BRA.U !UP0, `(.L_x_101) ;  /* 0x0000000108247547 */ /* 0x000fec000b800000 */
[----:B------:R-:W2:Y:S01]  /*6d20*/  S2R R0, SR_CgaCtaId ;  /* 0x0000000000007919 */ /* 0x000ea20000008800 */
[----:B------:R-:W-:Y:S01]  /*6d30*/  IMAD.U32 R3, RZ, RZ, UR56 ;  /* 0x00000038ff037e24 */ /* 0x000fe2000f8e00ff */
[----:B------:R-:W-:Y:S04]  /*6d40*/  UIADD3 UR56, UPT, UPT, UR56, 0x1, URZ ;  /* 0x0000000138387890 */ /* 0x000fe8000fffe0ff */
[----:B------:R-:W-:Y:S01]  /*6d50*/  @P1 LEA R3, R3, UR50, 0x3 ;  /* 0x0000003203031c11 */ /* 0x000fe2000f8e18ff */
[----:B------:R-:W-:Y:S04]  /*6d60*/  UISETP.NE.AND UP0, UPT, UR56, 0x4, UPT ;  /* 0x000000043800788c */ /* 0x000fe8000bf05270 */
[----:B------:R-:W-:Y:S01]  /*6d70*/  @P1 VIADD R3, R3, 0xe0 ;  /* 0x000000e003031836 */ /* 0x000fe20000000000 */
[----:B------:R-:W-:Y:S04]  /*6d80*/  USEL UR56, UR56, URZ, UP0 ;  /* 0x000000ff38387287 */ /* 0x000fe80008000000 */
[----:B--2---:R-:W-:Y:S04]  /*6d90*/  @P1 PRMT R0, R0, 0x654, R3 ;  /* 0x0000065400001816 */ /* 0x004fe80000000003 */
[----:B------:R2:W-:Y:S04]  /*6da0*/  @P1 SYNCS.ARRIVE.TRANS64.RED.A1T0 RZ, [R0+URZ], RZ ;  /* 0x000000ff00ff19a7 */ /* 0x0005e800081004ff */
.L_x_101:
[----:B------:R-:W4:Y:S01]  /*6db0*/  @P1 SYNCS.PHASECHK.TRANS64.TRYWAIT P0, [R2+URZ+0xc0], R4 ;  /* 0x0000c004020015a7 */ /* 0x000f2200080011ff */
[----:B------:R-:W-:Y:S01]  /*6dc0*/  BSSY B1, `(.L_x_102) ;  /* 0x0000016000017945 */ /* 0x000fe20003800000 */
[----:B----4-:R-:W-:Y:S03]  /*6dd0*/  @P1 SEL R66, RZ, 0x1, !P0 ;  /* 0x00000001ff421807 */ /* 0x010fe60004000000 */
[----:B------:R-:W-:Y:S05]  /*6de0*/  @!P1 BRA `(.L_x_103) ;  /* 0x00000000004c9947 */ /* 0x000fea0003800000 */
[----:B------:R-:W-:Y:S01]  /*6df0*/  ISETP.NE.AND P0, PT, R66, RZ, PT ;  /* 0x000000ff4200720c */ /* 0x000fe20003f05270 */
[----:B------:R-:W-:Y:S01]  /*6e00*/  BSSY B0, `(.L_x_104) ;  /* 0x000000b000007945 */ /* 0x000fe20003800000 */
[----:B------:R-:W-:Y:S11]  /*6e10*/  ISETP.NE.AND P1, PT, R67, RZ, PT ;  /* 0x000000ff4300720c */ /* 0x000ff60003f25270 */
[----:B------:R-:W-:Y:S02]  /*6e20*/  @!UPT UIADD3 URZ, UPT, UPT, URZ, URZ, URZ ;  /* 0x000000fffffff290 */ /* 0x000fe4000fffe0ff */
[C---:B------:R-:W-:Y:S01]  /*6e30*/  @P1 IMAD R6, R65.reuse, 0x2000, R100 ;  /* 0x0000200041061824 */ /* 0x040fe200078e0264 */
[C---:B------:R-:W-:Y:S01]  /*6e40*/  @P1 LEA R4, R65.reuse, R104, 0xd ;  /* 0x0000006841041211 */ /* 0x040fe200078e68ff */
[C---:B------:R-:W-:Y:S02]  /*6e50*/  @P1 IMAD R5, R65.reuse, 0x2000, R105 ;  /* 0x0000200041051824 */ /* 0x040fe400078e0269 */
[----:B------:R-:W-:Y:S01]  /*6e60*/  @P1 IMAD R3, R65, 0x2000, R112 ;  /* 0x0000200041031824 */ /* 0x000fe200078e0270 */
[----:B------:R-:W-:Y:S06]  /*6e70*/  @P0 BRA `(.L_x_105) ;  /* 0x00000000000c0947 */ /* 0x000fec0003800000 */
[----:B--2---:R-:W-:Y:S04]  /*6e80*/  SHF.L.U32 R0, R99, 0x1f, RZ ;  /* 0x0000001f63007819 */ /* 0x004fe800000006ff */
[----:B------:R-:W2:Y:S02]  /*6e90*/  SYNCS.PHASECHK.TRANS64.TRYWAIT P0, [R2+URZ+0xc0], R0 ;  /* 0x0000c000020075a7 */ /* 0x000ea400080011ff */
[----:B--2---:R-:W-:Y:S05]  /*6ea0*/  @!P0 BRA `(.L_x_106) ;  /* 0x0000003000c08947 */ /* 0x004fea0003800000 */
.L_x_105:
[----:B------:R-:W-:Y:S05]  /*6eb0*/  BSYNC B0 ;  /* 0x0000000000007941 */ /* 0x000fea0003800000 */
.L_x_104:
[----:B------:R-:W-:Y:S02]  /*6ec0*/  ISETP.NE.AND P0, PT, R67, RZ, PT ;  /* 0x000000ff4300720c */ /* 0x000fe40003f05270 */
[----:B------:R-:W-:Y:S11]  /*6ed0*/  IADD3 R65, PT, PT, R65, 0x1, RZ ;  /* 0x0000000141417810 */ /* 0x000ff60007ffe0ff */
[----:B------:R4:W1:Y:S04]  /*6ee0*/  @P0 LDS.128 R56, [R6] ;  /* 0x0000000006380984 */ /* 0x0008680000000c00 */
[----:B------:R4:W1:Y:S04]  /*6ef0*/  @P0 LDS.128 R60, [R5+0x10] ;  /* 0x00001000053c0984 */ /* 0x0008680000000c00 */
[----:B------:R4:W1:Y:S04]  /*6f00*/  @P0 LDS.128 R68, [R4+0x20] ;  /* 0x0000200004440984 */ /* 0x0008680000000c00 */
[----:B------:R4:W1:Y:S02]  /*6f10*/  @P0 LDS.128 R76, [R3+0x30] ;  /* 0x00003000034c0984 */ /* 0x0008640000000c00 */
.L_x_103:
[----:B------:R-:W-:Y:S05]  /*6f20*/  BSYNC B1 ;  /* 0x0000000000017941 */ /* 0x000fea0003800000 */
.L_x_102:
[----:B--2---:R-:W-:Y:S05]  /*6f30*/  VIADD R0, R48, 0x20 ;  /* 0x0000002030007836 */ /* 0x004fea0000000000 */
[----:B------:R-:W-:Y:S04]  /*6f40*/  SHF.R.U32.HI R0, RZ, 0x15, R0 ;  /* 0x00000015ff007819 */ /* 0x000fe80000011600 */
[----:B------:R-:W-:Y:S11]  /*6f50*/  LOP3.LUT P0, RZ, R0, 0x3, R103, 0x48, !PT ;  /* 0x0000000300ff7812 */ /* 0x000ff60007804867 */
[----:B------:R-:W-:Y:S02]  /*6f60*/  @!UPT UIADD3 URZ, UPT, UPT, URZ, URZ, URZ ;  /* 0x000000fffffff290 */ /* 0x000fe4000fffe0ff */
[----:B------:R-:W-:Y:S05]  /*6f70*/  @!P0 BRA `(.L_x_107) ;  /* 0x0000000000408947 */ /* 0x000fea0003800000 */
[----:B------:R-:W2:Y:S01]  /*6f80*/  LDCU.64 UR8, c[0x4][0x70] ;  /* 0x01000e00ff0877ac */ /* 0x000ea20008000a00 */
[----:B----4-:R-:W-:Y:S01]  /*6f90*/  MOV R3, 0x0 ;  /* 0x0000000000037802 */ /* 0x010fe20000000f00 */
[----:B------:R-:W-:Y:S02]  /*6fa0*/  HFMA2 R12, -RZ, RZ, 0, 5.9604644775390625e-08 ;  /* 0x00000001ff0c7431 */ /* 0x000fe400000001ff */
[----:B-1----:R-:W-:Y:S02]  /*6fb0*/  IMAD.MOV.U32 R8, RZ, RZ, 0x192 ;  /* 0x00000192ff087424 */ /* 0x002fe400078e00ff */
[----:B------:R-:W-:Y:S01]  /*6fc0*/  IMAD.MOV.U32 R13, RZ, RZ, RZ ;  /* 0x000000ffff0d7224 */ /* 0x000fe200078e00ff */
[----:B------:R-:W1:Y:S01]  /*6fd0*/  LDCU.64 UR6, c[0x4][0x78] ;  /* 0x01000f00ff0677ac */ /* 0x000e620008000a00 */
[----:B------:R-:W4:Y:S01]  /*6fe0*/  LDC.64 R2, c[0x4][R3] ;  /* 0x0100000003027b82 */ /* 0x000f220000000a00 */
[----:B------:R-:W5:Y:S01]  /*6ff0*/  LDCU.64 UR4, c[0x4][0x10] ;  /* 0x01000200ff0477ac */ /* 0x000f620008000a00 */
[----:B--2---:R-:W-:Y:S01]  /*7000*/  MOV R5, UR9 ;  /* 0x0000000900057c02 */ /* 0x004fe20008000f00 */
[----:B------:R-:W-:Y:S01]  /*7010*/  IMAD.U32 R4, RZ, RZ, UR8 ;  /* 0x00000008ff047e24 */ /* 0x000fe2000f8e00ff */
[----:B-1----:R-:W-:Y:S01]  /*7020*/  MOV R7, UR7 ;  /* 0x0000000700077c02 */ /* 0x002fe20008000f00 */
[----:B------:R-:W-:Y:S01]  /*7030*/  IMAD.U32 R6, RZ, RZ, UR6 ;  /* 0x00000006ff067e24 */ /* 0x000fe2000f8e00ff */
[----:B-----5:R-:W-:Y:S01]  /*7040*/  MOV R11, UR5 ;  /* 0x00000005000b7c02 */ /* 0x020fe20008000f00 */
[----:B------:R-:W-:Y:S02]  /*7050*/  IMAD.U32 R10, RZ, RZ, UR4 ;  /* 0x00000004ff0a7e24 */ /* 0x000fe4000f8e00ff */
[----:B------:R-:W-:Y:S07]  /*7060*/  LEPC R20, `(.L_x_107) ;  /* 0x000000001014794e */ /* 0x000fee0000000000 */
[----:B---34-:R-:W-:Y:S05]  /*7070*/  CALL.ABS.NOINC R2 ;  /* 0x0000000002007343 */ /* 0x018fea0003c00000 */
.L_x_107:
[----:B-1--4-:R-:W-:Y:S01]  /*7080*/  SHF.L.U32 R3, R56, 0x10, RZ ;  /* 0x0000001038037819 */ /* 0x012fe200000006ff */
[----:B------:R-:W-:Y:S05]  /*7090*/  WARPSYNC.ALL ;  /* 0x0000000000007948 */ /* 0x000fea0003800000 */
[----:B------:R-:W-:Y:S01]  /*70a0*/  R2UR UR4, R48 ;  /* 0x00000000300472ca */ /* 0x000fe200000e0000 */
[----:B------:R-:W1:Y:S01]  /*70b0*/  S2R R113, SR_CgaCtaId ;  /* 0x0000000000717919 */ /* 0x000e620000008800 */
[C---:B------:R-:W-:Y:S01]  /*70c0*/  SHF.L.U32 R50, R58.reuse, 0x10, RZ ;  /* 0x000000103a327819 */ /* 0x040fe200000006ff */
[----:B------:R-:W-:Y:S01]  /*70d0*/  BSSY.RECONVERGENT B0, `(.L_x_108) ;  /* 0x000008e000007945 */ /* 0x000fe20003800200 */
[----:B------:R-:W-:Y:S02]  /*70e0*/  LOP3.LUT R51, R58, 0xffff0000, RZ, 0xc0, !PT ;  /* 0xffff00003a337812 */ /* 0x000fe400078ec0ff */
[C---:B------:R-:W-:Y:S02]  /*70f0*/  SHF.L.U32 R52, R59.reuse, 0x10, RZ ;  /* 0x000000103b347819 */ /* 0x040fe400000006ff */
[----:B------:R-:W-:Y:S02]  /*7100*/  LOP3.LUT R53, R59, 0xffff0000, RZ, 0xc0, !PT ;  /* 0xffff00003b357812 */ /* 0x000fe400078ec0ff */
[----:B------:R-:W-:Y:S02]  /*7110*/  ISETP.NE.AND P6, PT, R111, RZ, PT ;  /* 0x000000ff6f00720c */ /* 0x000fe40003fc5270 */
[----:B------:R-:W-:Y:S01]  /*7120*/  ISETP.NE.AND P0, PT, R102, RZ, PT ;  /* 0x000000ff6600720c */ /* 0x000fe20003f05270 */
[----:B------:R-:W2:Y:S02]  /*7130*/  LDTM.x32 R4, tmem[UR4+0x20] ;  /* 0x00002004000479ee */ /* 0x000ea400082c0000 */
[C---:B--2---:R-:W-:Y:S01]  /*7140*/  FMUL R0, R47.reuse, R4 ;  /* 0x000000042f007220 */ /* 0x044fe20000400000 */
[----:B------:R-:W-:Y:S01]  /*7150*/  LOP3.LUT R4, R56, 0xffff0000, RZ, 0xc0, !PT ;  /* 0xffff000038047812 */ /* 0x000fe200078ec0ff */
[----:B------:R-:W-:Y:S01]  /*7160*/  FMUL R2, R47, R5 ;  /* 0x000000052f027220 */ /* 0x000fe20000400000 */
[----:B------:R-:W-:Y:S01]  /*7170*/  SHF.L.U32 R5, R57, 0x10, RZ ;  /* 0x0000001039057819 */ /* 0x000fe200000006ff */
[----:B------:R-:W-:Y:S01]  /*7180*/  FFMA R0, R49, R3, R0 ;  /* 0x0000000331007223 */ /* 0x000fe20000000000 */
[----:B------:R-:W-:Y:S01]  /*7190*/  FMUL R3, R47, R6 ;  /* 0x000000062f037220 */ /* 0x000fe20000400000 */
[----:B------:R-:W-:Y:S01]  /*71a0*/  FFMA R2, R49, R4, R2 ;  /* 0x0000000431027223 */ /* 0x000fe20000000002 */
[----:B------:R-:W-:Y:S01]  /*71b0*/  LOP3.LUT R4, R57, 0xffff0000, RZ, 0xc0, !PT ;  /* 0xffff000039047812 */ /* 0x000fe200078ec0ff */
[----:B------:R-:W-:Y:S01]  /*71c0*/  FMUL R7, R47, R7 ;  /* 0x000000072f077220 */ /* 0x000fe20000400000 */
[----:B------:R-:W-:Y:S01]  /*71d0*/  FFMA R3, R49, R5, R3 ;  /* 0x0000000531037223 */ /* 0x000fe20000000003 */
[C---:B------:R-:W-:Y:S01]  /*71e0*/  FMUL R5, R47.reuse, R9 ;  /* 0x000000092f057220 */ /* 0x040fe20000400000 */
[----:B------:R-:W-:Y:S01]  /*71f0*/  FMUL R6, R47, R10 ;  /* 0x0000000a2f067220 */ /* 0x000fe20000400000 */
[----:B------:R-:W-:Y:S01]  /*7200*/  FFMA R7, R49, R4, R7 ;  /* 0x0000000431077223 */ /* 0x000fe20000000007 */
[C---:B------:R-:W-:Y:S01]  /*7210*/  FMUL R4, R47.reuse, R8 ;  /* 0x000000082f047220 */ /* 0x040fe20000400000 */
[C---:B------:R-:W-:Y:S01]  /*7220*/  FMUL R11, R47.reuse, R11 ;  /* 0x0000000b2f0b7220 */ /* 0x040fe20000400000 */
[C---:B------:R-:W-:Y:S01]  /*7230*/  FMUL R8, R47.reuse, R19 ;  /* 0x000000132f087220 */ /* 0x040fe20000400000 */
[----:B------:R-:W-:Y:S01]  /*7240*/  FMUL R9, R47, R20 ;  /* 0x000000142f097220 */ /* 0x000fe20000400000 */
[C---:B------:R-:W-:Y:S01]  /*7250*/  FFMA R4, R49.reuse, R50, R4 ;  /* 0x0000003231047223 */ /* 0x040fe20000000004 */
[----:B------:R-:W-:Y:S01]  /*7260*/  SHF.L.U32 R50, R60, 0x10, RZ ;  /* 0x000000103c327819 */ /* 0x000fe200000006ff */
[C---:B------:R-:W-:Y:S01]  /*7270*/  FFMA R5, R49.reuse, R51, R5 ;  /* 0x0000003331057223 */ /* 0x040fe20000000005 */
[C---:B------:R-:W-:Y:S01]  /*7280*/  FFMA R6, R49.reuse, R52, R6 ;  /* 0x0000003431067223 */ /* 0x040fe20000000006 */
[----:B------:R-:W-:Y:S01]  /*7290*/  F2FP.BF16.F32.PACK_AB R52, R2, R0 ;  /* 0x000000000234723e */ /* 0x000fe200000010ff */
[----:B------:R-:W-:Y:S01]  /*72a0*/  FFMA R11, R49, R53, R11 ;  /* 0x00000035310b7223 */ /* 0x000fe2000000000b */
[----:B------:R-:W-:Y:S01]  /*72b0*/  F2FP.BF16.F32.PACK_AB R53, R7, R3 ;  /* 0x000000030735723e */ /* 0x000fe200000010ff */
[----:B------:R-:W-:Y:S01]  /*72c0*/  FMUL R3, R47, R14 ;  /* 0x0000000e2f037220 */ /* 0x000fe20000400000 */
[----:B------:R-:W-:Y:S01]  /*72d0*/  F2FP.BF16.F32.PACK_AB R54, R5, R4 ;  /* 0x000000040536723e */ /* 0x000fe200000010ff */
[C---:B------:R-:W-:Y:S01]  /*72e0*/  FMUL R14, R47.reuse, R25 ;  /* 0x000000192f0e7220 */ /* 0x040fe20000400000 */
[----:B------:R-:W-:Y:S01]  /*72f0*/  LOP3.LUT R25, R60, 0xffff0000, RZ, 0xc0, !PT ;  /* 0xffff00003c197812 */ /* 0x000fe200078ec0ff */
[----:B------:R-:W-:Y:S01]  /*7300*/  FMUL R0, R47, R12 ;  /* 0x0000000c2f007220 */ /* 0x000fe20000400000 */
[----:B------:R-:W-:Y:S01]  /*7310*/  F2FP.BF16.F32.PACK_AB R55, R11, R6 ;  /* 0x000000060b37723e */ /* 0x000fe200000010ff */
[C---:B------:R-:W-:Y:S01]  /*7320*/  FMUL R2, R47.reuse, R13 ;  /* 0x0000000d2f027220 */ /* 0x040fe20000400000 */
[C---:B------:R-:W-:Y:S01]  /*7330*/  FMUL R4, R47.reuse, R15 ;  /* 0x0000000f2f047220 */ /* 0x040fe20000400000 */
[----:B------:R-:W-:Y:S01]  /*7340*/  FMUL R15, R47, R26 ;  /* 0x0000001a2f0f7220 */ /* 0x000fe20000400000 */
[----:B------:R-:W-:Y:S01]  /*7350*/  SHF.L.U32 R26, R61, 0x10, RZ ;  /* 0x000000103d1a7819 */ /* 0x000fe200000006ff */
[C---:B------:R-:W-:Y:S01]  /*7360*/  FFMA R0, R49.reuse, R50, R0 ;  /* 0x0000003231007223 */ /* 0x040fe20000000000 */
[----:B------:R-:W-:Y:S01]  /*7370*/  FFMA R2, R49, R25, R2 ;  /* 0x0000001931027223 */ /* 0x000fe20000000002 */
[----:B------:R-:W-:Y:S01]  /*7380*/  SHF.L.U32 R25, R62, 0x10, RZ ;  /* 0x000000103e197819 */ /* 0x000fe200000006ff */
[C---:B------:R-:W-:Y:S01]  /*7390*/  FMUL R5, R47.reuse, R16 ;  /* 0x000000102f057220 */ /* 0x040fe20000400000 */
[----:B------:R-:W-:Y:S01]  /*73a0*/  FMUL R16, R47, R27 ;  /* 0x0000001b2f107220 */ /* 0x000fe20000400000 */
[----:B------:R-:W-:Y:S01]  /*73b0*/  LOP3.LUT R27, R61, 0xffff0000, RZ, 0xc0, !PT ;  /* 0xffff00003d1b7812 */ /* 0x000fe200078ec0ff */
[C---:B------:R-:W-:Y:S01]  /*73c0*/  FMUL R6, R47.reuse, R17 ;  /* 0x000000112f067220 */ /* 0x040fe20000400000 */
[----:B------:R-:W-:Y:S01]  /*73d0*/  FMUL R17, R47, R28 ;  /* 0x0000001c2f117220 */ /* 0x000fe20000400000 */
[----:B------:R-:W-:Y:S01]  /*73e0*/  F2FP.BF16.F32.PACK_AB R28, R2, R0 ;  /* 0x00000000021c723e */ /* 0x000fe200000010ff */
[----:B------:R-:W-:Y:S01]  /*73f0*/  FFMA R3, R49, R26, R3 ;  /* 0x0000001a31037223 */ /* 0x000fe20000000003 */
[----:B------:R-:W-:Y:S01]  /*7400*/  LOP3.LUT R26, R62, 0xffff0000, RZ, 0xc0, !PT ;  /* 0xffff00003e1a7812 */ /* 0x000fe200078ec0ff */
[----:B------:R-:W-:Y:S01]  /*7410*/  STS.128 [R100+0x2000], R52 ;  /* 0x0020003464007388 */ /* 0x000fe20000000c00 */
[----:B------:R-:W-:Y:S01]  /*7420*/  SHF.L.U32 R0, R63, 0x10, RZ ;  /* 0x000000103f007819 */ /* 0x000fe200000006ff */
[----:B------:R-:W-:Y:S01]  /*7430*/  FFMA R4, R49, R27, R4 ;  /* 0x0000001b31047223 */ /* 0x000fe20000000004 */
[----:B------:R-:W-:Y:S01]  /*7440*/  LOP3.LUT R2, R63, 0xffff0000, RZ, 0xc0, !PT ;  /* 0xffff00003f027812 */ /* 0x000fe200078ec0ff */
[----:B------:R-:W-:Y:S01]  /*7450*/  FMUL R7, R47, R18 ;  /* 0x000000122f077220 */ /* 0x000fe20000400000 */
[C---:B------:R-:W-:Y:S01]  /*7460*/  FFMA R5, R49.reuse, R25, R5 ;  /* 0x0000001931057223 */ /* 0x040fe20000000005 */
[----:B------:R-:W-:Y:S01]  /*7470*/  FFMA R6, R49, R26, R6 ;  /* 0x0000001a31067223 */ /* 0x000fe20000000006 */
[----:B------:R-:W-:Y:S01]  /*7480*/  FMUL R18, R47, R29 ;  /* 0x0000001d2f127220 */ /* 0x000fe20000400000 */
[----:B------:R-:W-:Y:S01]  /*7490*/  F2FP.BF16.F32.PACK_AB R29, R4, R3 ;  /* 0x00000003041d723e */ /* 0x000fe200000010ff */
[C---:B------:R-:W-:Y:S01]  /*74a0*/  FFMA R7, R49.reuse, R0, R7 ;  /* 0x0000000031077223 */ /* 0x040fe20000000007 */
[C---:B------:R-:W-:Y:S01]  /*74b0*/  SHF.L.U32 R0, R68.reuse, 0x10, RZ ;  /* 0x0000001044007819 */ /* 0x040fe200000006ff */
[----:B------:R-:W-:Y:S01]  /*74c0*/  FFMA R8, R49, R2, R8 ;  /* 0x0000000231087223 */ /* 0x000fe20000000008 */
[----:B------:R-:W-:Y:S01]  /*74d0*/  LOP3.LUT R3, R68, 0xffff0000, RZ, 0xc0, !PT ;  /* 0xffff000044037812 */ /* 0x000fe200078ec0ff */
[----:B------:R-:W-:Y:S01]  /*74e0*/  FMUL R19, R47, R30 ;  /* 0x0000001e2f137220 */ /* 0x000fe20000400000 */
[----:B------:R-:W-:Y:S01]  /*74f0*/  SHF.L.U32 R2, R69, 0x10, RZ ;  /* 0x0000001045027819 */ /* 0x000fe200000006ff */
[C---:B------:R-:W-:Y:S01]  /*7500*/  FMUL R10, R47.reuse, R21 ;  /* 0x000000152f0a7220 */ /* 0x040fe20000400000 */
[----:B------:R-:W-:Y:S01]  /*7510*/  F2FP.BF16.F32.PACK_AB R30, R6, R5 ;  /* 0x00000005061e723e */ /* 0x000fe200000010ff */
[----:B------:R-:W-:Y:S01]  /*7520*/  FMUL R11, R47, R22 ;  /* 0x000000162f0b7220 */ /* 0x000fe20000400000 */
[----:B------:R-:W-:Y:S01]  /*7530*/  SHF.L.U32 R4, R79, 0x10, RZ ;  /* 0x000000104f047819 */ /* 0x000fe200000006ff */
[----:B------:R-:W-:Y:S01]  /*7540*/  FFMA R9, R49, R0, R9 ;  /* 0x0000000031097223 */ /* 0x000fe20000000009 */
[----:B------:R-:W-:Y:S01]  /*7550*/  LOP3.LUT R0, R69, 0xffff0000, RZ, 0xc0, !PT ;  /* 0xffff000045007812 */ /* 0x000fe200078ec0ff */
[----:B------:R-:W-:Y:S01]  /*7560*/  FFMA R10, R49, R3, R10 ;  /* 0x00000003310a7223 */ /* 0x000fe2000000000a */
[----:B------:R-:W-:Y:S01]  /*7570*/  SHF.L.U32 R3, R71, 0x10, RZ ;  /* 0x0000001047037819 */ /* 0x000fe200000006ff */
[----:B------:R-:W-:Y:S01]  /*7580*/  FFMA R11, R49, R2, R11 ;  /* 0x00000002310b7223 */ /* 0x000fe2000000000b */
[----:B------:R-:W-:Y:S01]  /*7590*/  SHF.L.U32 R2, R70, 0x10, RZ ;  /* 0x0000001046027819 */ /* 0x000fe200000006ff */
[----:B------:R-:W-:Y:S01]  /*75a0*/  FMUL R12, R47, R23 ;  /* 0x000000172f0c7220 */ /* 0x000fe20000400000 */
[----:B------:R-:W-:Y:S01]  /*75b0*/  LOP3.LUT R5, R79, 0xffff0000, RZ, 0xc0, !PT ;  /* 0xffff00004f057812 */ /* 0x000fe200078ec0ff */
[C---:B------:R-:W-:Y:S01]  /*75c0*/  FMUL R13, R47.reuse, R24 ;  /* 0x000000182f0d7220 */ /* 0x040fe20000400000 */
[----:B------:R-:W-:Y:S01]  /*75d0*/  FMUL R20, R47, R31 ;  /* 0x0000001f2f147220 */ /* 0x000fe20000400000 */
[----:B------:R-:W-:Y:S01]  /*75e0*/  F2FP.BF16.F32.PACK_AB R31, R8, R7 ;  /* 0x00000007081f723e */ /* 0x000fe200000010ff */
[C---:B------:R-:W-:Y:S01]  /*75f0*/  FFMA R12, R49.reuse, R0, R12 ;  /* 0x00000000310c7223 */ /* 0x040fe2000000000c */
[----:B------:R-:W-:Y:S01]  /*7600*/  LOP3.LUT R0, R70, 0xffff0000, RZ, 0xc0, !PT ;  /* 0xffff000046007812 */ /* 0x000fe200078ec0ff */
[----:B------:R-:W-:Y:S01]  /*7610*/  FFMA R13, R49, R2, R13 ;  /* 0x00000002310d7223 */ /* 0x000fe2000000000d */
[----:B------:R-:W-:Y:S01]  /*7620*/  LOP3.LUT R2, R71, 0xffff0000, RZ, 0xc0, !PT ;  /* 0xffff000047027812 */ /* 0x000fe200078ec0ff */
[----:B------:R-:W-:Y:S01]  /*7630*/  FMUL R21, R47, R32 ;  /* 0x000000202f157220 */ /* 0x000fe20000400000 */
[----:B------:R-:W-:Y:S01]  /*7640*/  F2FP.BF16.F32.PACK_AB R8, R10, R9 ;  /* 0x000000090a08723e */ /* 0x000fe200000010ff */
[C---:B------:R-:W-:Y:S01]  /*7650*/  FFMA R14, R49.reuse, R0, R14 ;  /* 0x00000000310e7223 */ /* 0x040fe2000000000e */
[----:B------:R-:W-:Y:S01]  /*7660*/  SHF.L.U32 R0, R76, 0x10, RZ ;  /* 0x000000104c007819 */ /* 0x000fe200000006ff */
[----:B------:R-:W-:Y:S01]  /*7670*/  STS.128 [R105+0x2010], R28 ;  /* 0x0020101c69007388 */ /* 0x000fe20000000c00 */
[----:B------:R-:W-:Y:S01]  /*7680*/  F2FP.BF16.F32.PACK_AB R9, R12, R11 ;  /* 0x0000000b0c09723e */ /* 0x000fe200000010ff */
[----:B------:R-:W-:Y:S01]  /*7690*/  FFMA R15, R49, R3, R15 ;  /* 0x00000003310f7223 */ /* 0x000fe2000000000f */
[----:B------:R-:W-:Y:S01]  /*76a0*/  SHF.L.U32 R3, R77, 0x10, RZ ;  /* 0x000000104d037819 */ /* 0x000fe200000006ff */
[C---:B------:R-:W-:Y:S01]  /*76b0*/  FFMA R16, R49.reuse, R2, R16 ;  /* 0x0000000231107223 */ /* 0x040fe20000000010 */
[----:B------:R-:W-:Y:S01]  /*76c0*/  LOP3.LUT R2, R76, 0xffff0000, RZ, 0xc0, !PT ;  /* 0xffff00004c027812 */ /* 0x000fe200078ec0ff */
[----:B------:R-:W-:Y:S01]  /*76d0*/  FFMA R17, R49, R0, R17 ;  /* 0x0000000031117223 */ /* 0x000fe20000000011 */
[----:B------:R-:W-:Y:S01]  /*76e0*/  LOP3.LUT R0, R77, 0xffff0000, RZ, 0xc0, !PT ;  /* 0xffff00004d007812 */ /* 0x000fe200078ec0ff */
[C---:B------:R-:W-:Y:S01]  /*76f0*/  FMUL R22, R47.reuse, R33 ;  /* 0x000000212f167220 */ /* 0x040fe20000400000 */
[----:B------:R-:W-:Y:S01]  /*7700*/  FMUL R23, R47, R34 ;  /* 0x000000222f177220 */ /* 0x000fe20000400000 */
[C---:B------:R-:W-:Y:S01]  /*7710*/  FFMA R18, R49.reuse, R2, R18 ;  /* 0x0000000231127223 */ /* 0x040fe20000000012 */
[C---:B------:R-:W-:Y:S01]  /*7720*/  FFMA R19, R49.reuse, R3, R19 ;  /* 0x0000000331137223 */ /* 0x040fe20000000013 */
[C---:B------:R-:W-:Y:S01]  /*7730*/  SHF.L.U32 R2, R78.reuse, 0x10, RZ ;  /* 0x000000104e027819 */ /* 0x040fe200000006ff */
[----:B------:R-:W-:Y:S01]  /*7740*/  FFMA R20, R49, R0, R20 ;  /* 0x0000000031147223 */ /* 0x000fe20000000014 */
[----:B------:R-:W-:Y:S01]  /*7750*/  LOP3.LUT R3, R78, 0xffff0000, RZ, 0xc0, !PT ;  /* 0xffff00004e037812 */ /* 0x000fe200078ec0ff */
[----:B------:R-:W-:Y:S01]  /*7760*/  FMUL R24, R47, R35 ;  /* 0x000000232f187220 */ /* 0x000fe20000400000 */
[----:B------:R-:W-:Y:S01]  /*7770*/  F2FP.BF16.F32.PACK_AB R10, R14, R13 ;  /* 0x0000000d0e0a723e */ /* 0x000fe200000010ff */
[C---:B------:R-:W-:Y:S01]  /*7780*/  FFMA R21, R49.reuse, R2, R21 ;  /* 0x0000000231157223 */ /* 0x040fe20000000015 */
[----:B------:R-:W-:Y:S01]  /*7790*/  F2FP.BF16.F32.PACK_AB R11, R16, R15 ;  /* 0x0000000f100b723e */ /* 0x000fe200000010ff */
[C---:B------:R-:W-:Y:S01]  /*77a0*/  FFMA R22, R49.reuse, R3, R22 ;  /* 0x0000000331167223 */ /* 0x040fe20000000016 */
[C---:B------:R-:W-:Y:S01]  /*77b0*/  FFMA R23, R49.reuse, R4, R23 ;  /* 0x0000000431177223 */ /* 0x040fe20000000017 */
[----:B------:R-:W-:Y:S01]  /*77c0*/  FFMA R24, R49, R5, R24 ;  /* 0x0000000531187223 */ /* 0x000fe20000000018 */
[----:B------:R-:W-:Y:S01]  /*77d0*/  F2FP.BF16.F32.PACK_AB R4, R18, R17 ;  /* 0x000000111204723e */ /* 0x000fe200000010ff */
[----:B------:R-:W-:Y:S01]  /*77e0*/  STS.128 [R104+0x2020], R8 ;  /* 0x0020200868007388 */ /* 0x000fe20000000c00 */
[----:B------:R-:W-:Y:S02]  /*77f0*/  F2FP.BF16.F32.PACK_AB R5, R20, R19 ;  /* 0x000000131405723e */ /* 0x000fe400000010ff */
[----:B------:R-:W-:Y:S02]  /*7800*/  F2FP.BF16.F32.PACK_AB R6, R22, R21 ;  /* 0x000000151606723e */ /* 0x000fe400000010ff */
[----:B------:R-:W-:Y:S02]  /*7810*/  F2FP.BF16.F32.PACK_AB R7, R24, R23 ;  /* 0x000000171807723e */ /* 0x000fe400000010ff */
[----:B------:R-:W-:Y:S02]  /*7820*/  MOV R0, UR56 ;  /* 0x0000003800007c02 */ /* 0x000fe40008000f00 */
[----:B------:R-:W-:Y:S01]  /*7830*/  @P6 SHF.L.U32 R2, R99, 0x1f, RZ ;  /* 0x0000001f63026819 */ /* 0x000fe200000006ff */
[----:B------:R2:W-:Y:S01]  /*7840*/  STS.128 [R112+0x2030], R4 ;  /* 0x0020300470007388 */ /* 0x0005e20000000c00 */
[----:B------:R-:W-:Y:S04]  /*7850*/  @P6 LEA R0, R0, UR50, 0x3 ;  /* 0x0000003200006c11 */ /* 0x000fe8000f8e18ff */
[----:B------:R-:W-:Y:S01]  /*7860*/  @P6 IADD3 R0, PT, PT, R0, 0xe0, RZ ;  /* 0x000000e000006810 */ /* 0x000fe20007ffe0ff */
[----:B------:R-:W-:Y:S01]  /*7870*/  @!PT LDS RZ, [RZ] ;  /* 0x00000000fffff984 */ /* 0x000fe20000000800 */
[----:B------:R-:W-:Y:S01]  /*7880*/  @!PT LDS RZ, [RZ] ;  /* 0x00000000fffff984 */ /* 0x000fe20000000800 */
[----:B------:R-:W-:Y:S01]  /*7890*/  @!PT LDS RZ, [RZ] ;  /* 0x00000000fffff984 */ /* 0x000fe20000000800 */
[----:B------:R-:W-:Y:S01]  /*78a0*/  @!PT LDS RZ, [RZ] ;  /* 0x00000000fffff984 */ /* 0x000fe20000000800 */
[----:B------:R4:W-:Y:S06]  /*78b0*/  MEMBAR.ALL.CTA ;  /* 0x0000000000007992 */ /* 0x0009ec0000008000 */
[----:B----4-:R-:W4:Y:S01]  /*78c0*/  FENCE.VIEW.ASYNC.S ;  /* 0x00000000000073c6 */ /* 0x010f220000000000 */
[----:B-1----:R-:W-:Y:S02]  /*78d0*/  @P6 PRMT R0, R113, 0x654, R0 ;  /* 0x0000065471006816 */ /* 0x002fe40000000000 */
[----:B--2---:R-:W-:Y:S01]  /*78e0*/  LEA R6, R65, UR50, 0x3 ;  /* 0x0000003241067c11 */ /* 0x004fe2000f8e18ff */
[----:B----4-:R-:W-:Y:S06]  /*78f0*/  BAR.SYNC.DEFER_BLOCKING 0x1, 0x80 ;  /* 0x0042000000007b1d */ /* 0x010fec0000010000 */
[----:B------:R-:W-:Y:S05]  /*7900*/  @P0 BRA `(.L_x_109) ;  /* 0x0000000000280947 */ /* 0x000fea0003800000 */
[----:B------:R-:W-:Y:S01]  /*7910*/  R2UR UR10, R109 ;  /* 0x000000006d0a72ca */ /* 0x000fe200000e0000 */
[----:B------:R-:W-:Y:S01]  /*7920*/  UIADD3 UR4, UP0, UPT, UR54, 0x680, URZ ;  /* 0x0000068036047890 */ /* 0x000fe2000ff1e0ff */
[----:B------:R-:W-:Y:S01]  /*7930*/  R2UR UR11, R107 ;  /* 0x000000006b0b72ca */ /* 0x000fe200000e0000 */
[----:B------:R-:W-:Y:S01]  /*7940*/  UIADD3 UR9, UPT, UPT, UR41, 0x20, URZ ;  /* 0x0000002029097890 */ /* 0x000fe2000fffe0ff */
[----:B------:R-:W-:Y:S01]  /*7950*/  R2UR UR12, R108 ;  /* 0x000000006c0c72ca */ /* 0x000fe200000e0000 */
[----:B------:R-:W-:Y:S02]  /*7960*/  UIADD3 UR8, UPT, UPT, UR50, 0x2200, URZ ;  /* 0x0000220032087890 */ /* 0x000fe4000fffe0ff */
[----:B------:R-:W-:Y:S10]  /*7970*/  UIADD3.X UR5, UPT, UPT, URZ, UR55, URZ, UP0, !UPT ;  /* 0x00000037ff057290 */ /* 0x000ff400087fe4ff */
[----:B------:R1:W-:Y:S01]  /*7980*/  UTMASTG.4D.IM2COL [UR8], [UR4] ;  /* 0x00000008040073b5 */ /* 0x0003e20008058000 */
[----:B------:R0:W-:Y:S01]  /*7990*/  UTMACMDFLUSH ;  /* 0x00000000000079b7 */ /* 0x0001e20000000000 */
[----:B-1----:R-:W-:Y:S04]  /*79a0*/  DEPBAR.LE SB0, 0x1 ;  /* 0x000080400000791a */ /* 0x002fe80000000000 */
.L_x_109:
[----:B------:R-:W-:Y:S05]  /*79b0*/  BSYNC.RECONVERGENT B0 ;  /* 0x0000000000007941 */ /* 0x000fea0003800200 */
.L_x_108:
[----:B------:R-:W-:Y:S01]  /*79c0*/  BAR.SYNC.DEFER_BLOCKING 0x1, 0x80 ;  /* 0x0042000000007b1d */ /* 0x000fe20000010000 */
[----:B------:R-:W-:Y:S04]  /*79d0*/  UIADD3 UR40, UPT, UPT, UR56, 0x1, URZ ;  /* 0x0000000138287890 */ /* 0x000fe8000fffe0ff */
[----:B------:R-:W-:Y:S04]  /*79e0*/  UISETP.NE.AND UP0, UPT, UR40, 0x4, UPT ;  /* 0x000000042800788c */ /* 0x000fe8000bf05270 */
[----:B------:R-:W-:Y:S01]  /*79f0*/  USEL UR40, UR40, URZ, UP0 ;  /* 0x000000ff28287287 */ /* 0x000fe20008000000 */
[----:B------:R1:W-:Y:S01]  /*7a00*/  @P6 SYNCS.ARRIVE.TRANS64.RED.A1T0 RZ, [R0+URZ], RZ ;  /* 0x000000ff00ff69a7 */ /* 0x0003e200081004ff */
[----:B------:R-:W-:Y:S01]  /*7a10*/  BSSY B1, `(.L_x_110) ;  /* 0x0000017000017945 */ /* 0x000fe20003800000 */
[----:B------:R-:W2:Y:S02]  /*7a20*/  @P6 SYNCS.PHASECHK.TRANS64.TRYWAIT P0, [R6+URZ+0xc0], R2 ;  /* 0x0000c002060065a7 */ /* 0x000ea400080011ff */
[----:B--2---:R-:W-:Y:S01]  /*7a30*/  @P6 SEL R66, RZ, 0x1, !P0 ;  /* 0x00000001ff426807 */ /* 0x004fe20004000000 */
[----:B-1----:R-:W-:Y:S06]  /*7a40*/  @!P6 BRA `(.L_x_111) ;  /* 0x00000000004ce947 */ /* 0x002fec0003800000 */
        /* <DEDUP_REMOVED lines=9> */
[----:B------:R-:W-:Y:S04]  /*7ae0*/  SHF.L.U32 R5, R99, 0x1f, RZ ;  /* 0x0000001f63057819 */ /* 0x000fe800000006ff */
[----:B------:R-:W1:Y:S02]  /*7af0*/  SYNCS.PHASECHK.TRANS64.TRYWAIT P0, [R6+URZ+0xc0], R5 ;  /* 0x0000c005060075a7 */ /* 0x000e6400080011ff */
[----:B-1----:R-:W-:Y:S05]  /*7b00*/  @!P0 BRA `(.L_x_114) ;  /* 0x0000002400bc8947 */ /* 0x002fea0003800000 */
.L_x_113:
[----:B------:R-:W-:Y:S05]  /*7b10*/  BSYNC B0 ;  /* 0x0000000000007941 */ /* 0x000fea0003800000 */
.L_x_112:
[----:B------:R-:W-:Y:S02]  /*7b20*/  ISETP.NE.AND P0, PT, R67, RZ, PT ;  /* 0x000000ff4300720c */ /* 0x000fe40003f05270 */
[----:B------:R-:W-:Y:S11]  /*7b30*/  IADD3 R65, PT, PT, R65, 0x1, RZ ;  /* 0x0000000141417810 */ /* 0x000ff60007ffe0ff */
[----:B------:R2:W4:Y:S04]  /*7b40*/  @P0 LDS.128 R56, [R4] ;  /* 0x0000000004380984 */ /* 0x0005280000000c00 */
[----:B------:R2:W1:Y:S04]  /*7b50*/  @P0 LDS.128 R60, [R3+0x10] ;  /* 0x00001000033c0984 */ /* 0x0004680000000c00 */
[----:B------:R2:W1:Y:S04]  /*7b60*/  @P0 LDS.128 R68, [R2+0x20] ;  /* 0x0000200002440984 */ /* 0x0004680000000c00 */
[----:B------:R2:W1:Y:S02]  /*7b70*/  @P0 LDS.128 R76, [R0+0x30] ;  /* 0x00003000004c0984 */ /* 0x0004640000000c00 */
.L_x_111:
[----:B------:R-:W-:Y:S05]  /*7b80*/  BSYNC B1 ;  /* 0x0000000000017941 */ /* 0x000fea0003800000 */
.L_x_110:
[----:B--2---:R-:W-:Y:S05]  /*7b90*/  VIADD R0, R48, 0x40 ;  /* 0x0000004030007836 */ /* 0x004fea0000000000 */
[----:B------:R-:W-:Y:S04]  /*7ba0*/  SHF.R.U32.HI R0, RZ, 0x15, R0 ;  /* 0x00000015ff007819 */ /* 0x000fe80000011600 */
[----:B------:R-:W-:Y:S11]  /*7bb0*/  LOP3.LUT P0, RZ, R0, 0x3, R103, 0x48, !PT ;  /* 0x0000000300ff7812 */ /* 0x000ff60007804867 */
[----:B------:R-:W-:Y:S02]  /*7bc0*/  @!UPT UIADD3 URZ, UPT, UPT, URZ, URZ, URZ ;  /* 0x000000fffffff290 */ /* 0x000fe4000fffe0ff */
[----:B------:R-:W-:Y:S05]  /*7bd0*/  @!P0 BRA `(.L_x_115) ;  /* 0x0000000000408947 */ /* 0x000fea0003800000 */
[----:B------:R-:W1:Y:S01]  /*7be0*/  LDCU.64 UR8, c[0x4][0x70] ;  /* 0x01000e00ff0877ac */ /* 0x000e620008000a00 */
[----:B------:R-:W-:Y:S01]  /*7bf0*/  MOV R3, 0x0 ;  /* 0x0000000000037802 */ /* 0x000fe20000000f00 */
[----:B------:R-:W-:Y:S02]  /*7c00*/  HFMA2 R12, -RZ, RZ, 0, 5.9604644775390625e-08 ;  /* 0x00000001ff0c7431 */ /* 0x000fe400000001ff */
[----:B------:R-:W-:Y:S02]  /*7c10*/  IMAD.MOV.U32 R8, RZ, RZ, 0x192 ;  /* 0x00000192ff087424 */ /* 0x000fe400078e00ff */
[----:B------:R-:W-:Y:S01]  /*7c20*/  IMAD.MOV.U32 R13, RZ, RZ, RZ ;  /* 0x000000ffff0d7224 */ /* 0x000fe200078e00ff */
[----:B------:R-:W2:Y:S01]  /*7c30*/  LDCU.64 UR6, c[0x4][0x78] ;  /* 0x01000f00ff0677ac */ /* 0x000ea20008000a00 */
[----:B------:R-:W3:Y:S01]  /*7c40*/  LDC.64 R2, c[0x4][R3] ;  /* 0x0100000003027b82 */ /* 0x000ee20000000a00 */
[----:B------:R-:W5:Y:S01]  /*7c50*/  LDCU.64 UR4, c[0x4][0x10] ;  /* 0x01000200ff0477ac */ /* 0x000f620008000a00 */
[----:B-1----:R-:W-:Y:S01]  /*7c60*/  MOV R5, UR9 ;  /* 0x0000000900057c02 */ /* 0x002fe20008000f00 */
[----:B------:R-:W-:Y:S01]  /*7c70*/  IMAD.U32 R4, RZ, RZ, UR8 ;  /* 0x00000008ff047e24 */ /* 0x000fe2000f8e00ff */
[----:B--2---:R-:W-:Y:S01]  /*7c80*/  MOV R7, UR7 ;  /* 0x0000000700077c02 */ /* 0x004fe20008000f00 */
[----:B------:R-:W-:Y:S01]  /*7c90*/  IMAD.U32 R6, RZ, RZ, UR6 ;  /* 0x00000006ff067e24 */ /* 0x000fe2000f8e00ff */
[----:B-----5:R-:W-:Y:S01]  /*7ca0*/  MOV R11, UR5 ;  /* 0x00000005000b7c02 */ /* 0x020fe20008000f00 */
[----:B------:R-:W-:Y:S02]  /*7cb0*/  IMAD.U32 R10, RZ, RZ, UR4 ;  /* 0x00000004ff0a7e24 */ /* 0x000fe4000f8e00ff */
[----:B------:R-:W-:Y:S07]  /*7cc0*/  LEPC R20, `(.L_x_115) ;  /* 0x000000001014794e */ /* 0x000fee0000000000 */
[----:B---34-:R-:W-:Y:S05]  /*7cd0*/  CALL.ABS.NOINC R2 ;  /* 0x0000000002007343 */ /* 0x018fea0003c00000 */
.L_x_115:
[----:B----4-:R-:W-:Y:S01]  /*7ce0*/  SHF.L.U32 R50, R56, 0x10, RZ ;  /* 0x0000001038327819 */ /* 0x010fe200000006ff */
[----:B------:R-:W-:Y:S05]  /*7cf0*/  WARPSYNC.ALL ;  /* 0x0000000000007948 */ /* 0x000fea0003800000 */
[----:B------:R-:W-:Y:S01]  /*7d00*/  R2UR UR4, R48 ;  /* 0x00000000300472ca */ /* 0x000fe200000e0000 */
[----:B------:R-:W-:Y:S01]  /*7d10*/  BSSY.RECONVERGENT B0, `(.L_x_116) ;  /* 0x000008f000007945 */ /* 0x000fe20003800200 */
[----:B------:R-:W-:Y:S02]  /*7d20*/  LOP3.LUT R51, R56, 0xffff0000, RZ, 0xc0, !PT ;  /* 0xffff000038337812 */ /* 0x000fe400078ec0ff */
[----:B------:R-:W-:Y:S02]  /*7d30*/  SHF.L.U32 R52, R57, 0x10, RZ ;  /* 0x0000001039347819 */ /* 0x000fe400000006ff */
[----:B------:R-:W-:Y:S02]  /*7d40*/  ISETP.NE.AND P6, PT, R111, RZ, PT ;  /* 0x000000ff6f00720c */ /* 0x000fe40003fc5270 */
[----:B------:R-:W-:Y:S05]  /*7d50*/  ISETP.NE.AND P0, PT, R102, RZ, PT ;  /* 0x000000ff6600720c */ /* 0x000fea0003f05270 */
[----:B-1----:R-:W1:Y:S02]  /*7d60*/  LDTM.x32 R4, tmem[UR4+0x40] ;  /* 0x00004004000479ee */ /* 0x002e6400082c0000 */
[C---:B-1----:R-:W-:Y:S01]  /*7d70*/  FMUL R0, R47.reuse, R4 ;  /* 0x000000042f007220 */ /* 0x042fe20000400000 */
[C---:B------:R-:W-:Y:S01]  /*7d80*/  FMUL R4, R47.reuse, R8 ;  /* 0x000000082f047220 */ /* 0x040fe20000400000 */
        /* <DEDUP_REMOVED lines=13> */
[----:B------:R-:W-:Y:S01]  /*7e60*/  FMUL R24, R47, R28 ;  /* 0x0000001c2f187220 */ /* 0x000fe20000400000 */
[----:B------:R-:W-:Y:S01]  /*7e70*/  FFMA R0, R49, R50, R0 ;  /* 0x0000003231007223 */ /* 0x000fe20000000000 */
[----:B------:R-:W-:Y:S01]  /*7e80*/  SHF.L.U32 R50, R59, 0x10, RZ ;  /* 0x000000103b327819 */ /* 0x000fe200000006ff */
[C---:B------:R-:W-:Y:S01]  /*7e90*/  FMUL R18, R47.reuse, R22 ;  /* 0x000000162f127220 */ /* 0x040fe20000400000 */
[C---:B------:R-:W-:Y:S01]  /*7ea0*/  FMUL R21, R47.reuse, R25 ;  /* 0x000000192f157220 */ /* 0x040fe20000400000 */
[----:B------:R-:W-:Y:S01]  /*7eb0*/  FMUL R28, R47, R32 ;  /* 0x000000202f1c7220 */ /* 0x000fe20000400000 */
[----:B------:R-:W-:Y:S01]  /*7ec0*/  LOP3.LUT R32, R57, 0xffff0000, RZ, 0xc0, !PT ;  /* 0xffff000039207812 */ /* 0x000fe200078ec0ff */
[----:B------:R-:W-:Y:S01]  /*7ed0*/  FFMA R2, R49, R51, R2 ;  /* 0x0000003331027223 */ /* 0x000fe20000000002 */
[----:B------:R-:W-:Y:S01]  /*7ee0*/  LOP3.LUT R51, R59, 0xffff0000, RZ, 0xc0, !PT ;  /* 0xffff00003b337812 */ /* 0x000fe200078ec0ff */
[C---:B------:R-:W-:Y:S01]  /*7ef0*/  FMUL R22, R47.reuse, R26 ;  /* 0x0000001a2f167220 */ /* 0x040fe20000400000 */
[C---:B------:R-:W-:Y:S01]  /*7f00*/  FMUL R25, R47.reuse, R29 ;  /* 0x0000001d2f197220 */ /* 0x040fe20000400000 */
[C---:B------:R-:W-:Y:S01]  /*7f10*/  FMUL R7, R47.reuse, R7 ;  /* 0x000000072f077220 */ /* 0x040fe20000400000 */
[C---:B------:R-:W-:Y:S01]  /*7f20*/  FMUL R26, R47.reuse, R30 ;  /* 0x0000001e2f1a7220 */ /* 0x040fe20000400000 */
[C---:B------:R-:W-:Y:S01]  /*7f30*/  FMUL R29, R47.reuse, R33 ;  /* 0x000000212f1d7220 */ /* 0x040fe20000400000 */
[C---:B------:R-:W-:Y:S01]  /*7f40*/  SHF.L.U32 R33, R58.reuse, 0x10, RZ ;  /* 0x000000103a217819 */ /* 0x040fe200000006ff */
[----:B------:R-:W-:Y:S01]  /*7f50*/  FMUL R30, R47, R34 ;  /* 0x000000222f1e7220 */ /* 0x000fe20000400000 */
[----:B------:R-:W-:Y:S01]  /*7f60*/  LOP3.LUT R34, R58, 0xffff0000, RZ, 0xc0, !PT ;  /* 0xffff00003a227812 */ /* 0x000fe200078ec0ff */
[C---:B------:R-:W-:Y:S01]  /*7f70*/  FFMA R3, R49.reuse, R52, R3 ;  /* 0x0000003431037223 */ /* 0x040fe20000000003 */
[----:B------:R-:W-:Y:S01]  /*7f80*/  F2FP.BF16.F32.PACK_AB R52, R2, R0 ;  /* 0x000000000234723e */ /* 0x000fe200000010ff */
[----:B------:R-:W-:Y:S01]  /*7f90*/  FFMA R7, R49, R32, R7 ;  /* 0x0000002031077223 */ /* 0x000fe20000000007 */
[C---:B------:R-:W-:Y:S01]  /*7fa0*/  SHF.L.U32 R0, R60.reuse, 0x10, RZ ;  /* 0x000000103c007819 */ /* 0x040fe200000006ff */
[----:B------:R-:W-:Y:S01]  /*7fb0*/  FMUL R11, R47, R11 ;  /* 0x0000000b2f0b7220 */ /* 0x000fe20000400000 */
[----:B------:R-:W-:Y:S01]  /*7fc0*/  LOP3.LUT R2, R60, 0xffff0000, RZ, 0xc0, !PT ;  /* 0xffff00003c027812 */ /* 0x000fe200078ec0ff */
[----:B------:R-:W-:Y:S01]  /*7fd0*/  FFMA R4, R49, R33, R4 ;  /* 0x0000002131047223 */ /* 0x000fe20000000004 */
[----:B------:R-:W-:Y:S01]  /*7fe0*/  F2FP.BF16.F32.PACK_AB R53, R7, R3 ;  /* 0x000000030735723e */ /* 0x000fe200000010ff */
[----:B------:R-:W-:Y:S01]  /*7ff0*/  FFMA R5, R49, R34, R5 ;  /* 0x0000002231057223 */ /* 0x000fe20000000005 */
[----:B------:R-:W-:Y:S01]  /*8000*/  SHF.L.U32 R3, R61, 0x10, RZ ;  /* 0x000000103d037819 */ /* 0x000fe200000006ff */
[C---:B------:R-:W-:Y:S01]  /*8010*/  FFMA R6, R49.reuse, R50, R6 ;  /* 0x0000003231067223 */ /* 0x040fe20000000006 */
[C---:B------:R-:W-:Y:S01]  /*8020*/  FFMA R11, R49.reuse, R51, R11 ;  /* 0x00000033310b7223 */ /* 0x040fe2000000000b */
[----:B------:R-:W-:Y:S01]  /*8030*/  FFMA R8, R49, R0, R8 ;  /* 0x0000000031087223 */ /* 0x000fe20000000008 */
[----:B------:R-:W-:Y:S01]  /*8040*/  LOP3.LUT R0, R61, 0xffff0000, RZ, 0xc0, !PT ;  /* 0xffff00003d007812 */ /* 0x000fe200078ec0ff */
[----:B------:R-:W-:Y:S01]  /*8050*/  FMUL R15, R47, R15 ;  /* 0x0000000f2f0f7220 */ /* 0x000fe20000400000 */
[----:B------:R-:W-:Y:S01]  /*8060*/  F2FP.BF16.F32.PACK_AB R54, R5, R4 ;  /* 0x000000040536723e */ /* 0x000fe200000010ff */
[C---:B------:R-:W-:Y:S01]  /*8070*/  FFMA R9, R49.reuse, R2, R9 ;  /* 0x0000000231097223 */ /* 0x040fe20000000009 */
[C---:B------:R-:W-:Y:S01]  /*8080*/  SHF.L.U32 R2, R62.reuse, 0x10, RZ ;  /* 0x000000103e027819 */ /* 0x040fe200000006ff */
[----:B------:R-:W-:Y:S01]  /*8090*/  FFMA R10, R49, R3, R10 ;  /* 0x00000003310a7223 */ /* 0x000fe2000000000a */
[----:B------:R-:W-:Y:S01]  /*80a0*/  SHF.L.U32 R3, R63, 0x10, RZ ;  /* 0x000000103f037819 */ /* 0x000fe200000006ff */
[C---:B------:R-:W-:Y:S01]  /*80b0*/  FFMA R15, R49.reuse, R0, R15 ;  /* 0x00000000310f7223 */ /* 0x040fe2000000000f */
[----:B------:R-:W-:Y:S01]  /*80c0*/  LOP3.LUT R0, R62, 0xffff0000, RZ, 0xc0, !PT ;  /* 0xffff00003e007812 */ /* 0x000fe200078ec0ff */
[----:B------:R-:W-:Y:S01]  /*80d0*/  FFMA R12, R49, R2, R12 ;  /* 0x00000002310c7223 */ /* 0x000fe2000000000c */
[C---:B------:R-:W-:Y:S01]  /*80e0*/  SHF.L.U32 R2, R68.reuse, 0x10, RZ ;  /* 0x0000001044027819 */ /* 0x040fe200000006ff */
[----:B------:R-:W-:Y:S01]  /*80f0*/  FMUL R19, R47, R19 ;  /* 0x000000132f137220 */ /* 0x000fe20000400000 */
[----:B------:R-:W-:Y:S01]  /*8100*/  F2FP.BF16.F32.PACK_AB R55, R11, R6 ;  /* 0x000000060b37723e */ /* 0x000fe200000010ff */
[----:B------:R-:W-:Y:S01]  /*8110*/  FFMA R13, R49, R0, R13 ;  /* 0x00000000310d7223 */ /* 0x000fe2000000000d */
[----:B------:R-:W-:Y:S01]  /*8120*/  LOP3.LUT R0, R63, 0xffff0000, RZ, 0xc0, !PT ;  /* 0xffff00003f007812 */ /* 0x000fe200078ec0ff */
[----:B------:R-:W-:Y:S01]  /*8130*/  FFMA R14, R49, R3, R14 ;  /* 0x00000003310e7223 */ /* 0x000fe2000000000e */
[----:B------:R-:W-:Y:S01]  /*8140*/  LOP3.LUT R3, R68, 0xffff0000, RZ, 0xc0, !PT ;  /* 0xffff000044037812 */ /* 0x000fe200078ec0ff */
[----:B------:R-:W-:Y:S01]  /*8150*/  FMUL R23, R47, R23 ;  /* 0x000000172f177220 */ /* 0x000fe20000400000 */
[----:B------:R-:W-:Y:S01]  /*8160*/  F2FP.BF16.F32.PACK_AB R8, R9, R8 ;  /* 0x000000080908723e */ /* 0x000fe200000010ff */
[----:B------:R-:W-:Y:S01]  /*8170*/  FFMA R19, R49, R0, R19 ;  /* 0x0000000031137223 */ /* 0x000fe20000000013 */
[----:B------:R-:W-:Y:S01]  /*8180*/  SHF.L.U32 R0, R69, 0x10, RZ ;  /* 0x0000001045007819 */ /* 0x000fe200000006ff */
[----:B------:R-:W-:Y:S01]  /*8190*/  FFMA R16, R49, R2, R16 ;  /* 0x0000000231107223 */ /* 0x000fe20000000010 */
[----:B------:R-:W-:Y:S01]  /*81a0*/  LOP3.LUT R2, R69, 0xffff0000, RZ, 0xc0, !PT ;  /* 0xffff000045027812 */ /* 0x000fe200078ec0ff */
[----:B------:R-:W-:Y:S01]  /*81b0*/  FFMA R17, R49, R3, R17 ;  /* 0x0000000331117223 */ /* 0x000fe20000000011 */
[----:B------:R-:W-:Y:S01]  /*81c0*/  SHF.L.U32 R3, R71, 0x10, RZ ;  /* 0x0000001047037819 */ /* 0x000fe200000006ff */
[C---:B------:R-:W-:Y:S01]  /*81d0*/  FFMA R18, R49.reuse, R0, R18 ;  /* 0x0000000031127223 */ /* 0x040fe20000000012 */
[C---:B------:R-:W-:Y:S01]  /*81e0*/  SHF.L.U32 R0, R70.reuse, 0x10, RZ ;  /* 0x0000001046007819 */ /* 0x040fe200000006ff */
[----:B------:R-:W-:Y:S01]  /*81f0*/  FFMA R23, R49, R2, R23 ;  /* 0x0000000231177223 */ /* 0x000fe20000000017 */
[----:B------:R-:W-:Y:S01]  /*8200*/  LOP3.LUT R2, R70, 0xffff0000, RZ, 0xc0, !PT ;  /* 0xffff000046027812 */ /* 0x000fe200078ec0ff */
[----:B------:R-:W-:Y:S01]  /*8210*/  FMUL R27, R47, R27 ;  /* 0x0000001b2f1b7220 */ /* 0x000fe20000400000 */
[----:B------:R-:W-:Y:S01]  /*8220*/  F2FP.BF16.F32.PACK_AB R9, R15, R10 ;  /* 0x0000000a0f09723e */ /* 0x000fe200000010ff */
[----:B------:R-:W-:Y:S01]  /*8230*/  FFMA R20, R49, R0, R20 ;  /* 0x0000000031147223 */ /* 0x000fe20000000014 */
[----:B------:R-:W-:Y:S01]  /*8240*/  LOP3.LUT R0, R71, 0xffff0000, RZ, 0xc0, !PT ;  /* 0xffff000047007812 */ /* 0x000fe200078ec0ff */
[C---:B------:R-:W-:Y:S01]  /*8250*/  FFMA R21, R49.reuse, R2, R21 ;  /* 0x0000000231157223 */ /* 0x040fe20000000015 */
[C---:B------:R-:W-:Y:S01]  /*8260*/  SHF.L.U32 R2, R76.reuse, 0x10, RZ ;  /* 0x000000104c027819 */ /* 0x040fe200000006ff */
[----:B------:R-:W-:Y:S01]  /*8270*/  FFMA R22, R49, R3, R22 ;  /* 0x0000000331167223 */ /* 0x000fe20000000016 */
[----:B------:R-:W-:Y:S01]  /*8280*/  SHF.L.U32 R3, R77, 0x10, RZ ;  /* 0x000000104d037819 */ /* 0x000fe200000006ff */
[----:B------:R1:W-:Y:S01]  /*8290*/  STS.128 [R100+0x4000], R52 ;  /* 0x0040003464007388 */ /* 0x0003e20000000c00 */
[----:B------:R-:W-:Y:S01]  /*82a0*/  F2FP.BF16.F32.PACK_AB R10, R13, R12 ;  /* 0x0000000c0d0a723e */ /* 0x000fe200000010ff */
[C---:B------:R-:W-:Y:S01]  /*82b0*/  FFMA R27, R49.reuse, R0, R27 ;  /* 0x00000000311b7223 */ /* 0x040fe2000000001b */
[----:B------:R-:W-:Y:S01]  /*82c0*/  LOP3.LUT R0, R76, 0xffff0000, RZ, 0xc0, !PT ;  /* 0xffff00004c007812 */ /* 0x000fe200078ec0ff */
[----:B------:R-:W-:Y:S01]  /*82d0*/  FFMA R24, R49, R2, R24 ;  /* 0x0000000231187223 */ /* 0x000fe20000000018 */
[----:B------:R-:W-:Y:S01]  /*82e0*/  F2FP.BF16.F32.PACK_AB R11, R19, R14 ;  /* 0x0000000e130b723e */ /* 0x000fe200000010ff */
[----:B------:R-:W-:Y:S01]  /*82f0*/  FMUL R31, R47, R31 ;  /* 0x0000001f2f1f7220 */ /* 0x000fe20000400000 */
[C---:B------:R-:W-:Y:S01]  /*8300*/  SHF.L.U32 R2, R78.reuse, 0x10, RZ ;  /* 0x000000104e027819 */ /* 0x040fe200000006ff */
[----:B------:R-:W-:Y:S01]  /*8310*/  FFMA R25, R49, R0, R25 ;  /* 0x0000000031197223 */ /* 0x000fe20000000019 */
[----:B------:R-:W-:Y:S01]  /*8320*/  LOP3.LUT R0, R77, 0xffff0000, RZ, 0xc0, !PT ;  /* 0xffff00004d007812 */ /* 0x000fe200078ec0ff */
[----:B------:R1:W-:Y:S01]  /*8330*/  STS.128 [R105+0x4010], R8 ;  /* 0x0040100869007388 */ /* 0x0003e20000000c00 */
[----:B------:R-:W-:Y:S01]  /*8340*/  SHF.L.U32 R4, R79, 0x10, RZ ;  /* 0x000000104f047819 */ /* 0x000fe200000006ff */
[C---:B------:R-:W-:Y:S01]  /*8350*/  FFMA R26, R49.reuse, R3, R26 ;  /* 0x00000003311a7223 */ /* 0x040fe2000000001a */
[----:B------:R-:W-:Y:S01]  /*8360*/  LOP3.LUT R3, R78, 0xffff0000, RZ, 0xc0, !PT ;  /* 0xffff00004e037812 */ /* 0x000fe200078ec0ff */
[----:B------:R-:W-:Y:S01]  /*8370*/  FFMA R31, R49, R0, R31 ;  /* 0x00000000311f7223 */ /* 0x000fe2000000001f */
[----:B------:R-:W-:Y:S01]  /*8380*/  F2FP.BF16.F32.PACK_AB R16, R17, R16 ;  /* 0x000000101110723e */ /* 0x000fe200000010ff */
[----:B------:R-:W-:Y:S01]  /*8390*/  FMUL R35, R47, R35 ;  /* 0x000000232f237220 */ /* 0x000fe20000400000 */
[----:B------:R-:W-:Y:S01]  /*83a0*/  LOP3.LUT R5, R79, 0xffff0000, RZ, 0xc0, !PT ;  /* 0xffff00004f057812 */ /* 0x000fe200078ec0ff */
[----:B------:R-:W-:Y:S01]  /*83b0*/  FFMA R28, R49, R2, R28 ;  /* 0x00000002311c7223 */ /* 0x000fe2000000001c */
[----:B------:R-:W-:Y:S01]  /*83c0*/  F2FP.BF16.F32.PACK_AB R17, R23, R18 ;  /* 0x000000121711723e */ /* 0x000fe200000010ff */
[----:B------:R-:W-:Y:S01]  /*83d0*/  FFMA R29, R49, R3, R29 ;  /* 0x00000003311d7223 */ /* 0x000fe2000000001d */
[----:B------:R-:W-:Y:S01]  /*83e0*/  F2FP.BF16.F32.PACK_AB R18, R21, R20 ;  /* 0x000000141512723e */ /* 0x000fe200000010ff */
[----:B------:R-:W-:Y:S01]  /*83f0*/  FFMA R30, R49, R4, R30 ;  /* 0x00000004311e7223 */ /* 0x000fe2000000001e */
[----:B------:R-:W-:Y:S01]  /*8400*/  F2FP.BF16.F32.PACK_AB R19, R27, R22 ;  /* 0x000000161b13723e */ /* 0x000fe200000010ff */
[----:B------:R-:W-:Y:S01]  /*8410*/  FFMA R35, R49, R5, R35 ;  /* 0x0000000531237223 */ /* 0x000fe20000000023 */
[----:B------:R-:W-:Y:S02]  /*8420*/  F2FP.BF16.F32.PACK_AB R24, R25, R24 ;  /* 0x000000181918723e */ /* 0x000fe400000010ff */
[----:B------:R-:W-:Y:S01]  /*8430*/  F2FP.BF16.F32.PACK_AB R25, R31, R26 ;  /* 0x0000001a1f19723e */ /* 0x000fe200000010ff */
[----:B------:R1:W-:Y:S01]  /*8440*/  STS.128 [R104+0x4020], R16 ;  /* 0x0040201068007388 */ /* 0x0003e20000000c00 */
[----:B------:R-:W-:Y:S02]  /*8450*/  F2FP.BF16.F32.PACK_AB R26, R29, R28 ;  /* 0x0000001c1d1a723e */ /* 0x000fe400000010ff */
[----:B------:R-:W-:Y:S02]  /*8460*/  F2FP.BF16.F32.PACK_AB R27, R35, R30 ;  /* 0x0000001e231b723e */ /* 0x000fe400000010ff */
[----:B------:R-:W-:Y:S02]  /*8470*/  MOV R0, UR40 ;  /* 0x0000002800007c02 */ /* 0x000fe40008000f00 */
[----:B------:R-:W-:Y:S01]  /*8480*/  LEA R2, R65, UR50, 0x3 ;  /* 0x0000003241027c11 */ /* 0x000fe2000f8e18ff */
[----:B------:R1:W-:Y:S01]  /*8490*/  STS.128 [R112+0x4030], R24 ;  /* 0x0040301870007388 */ /* 0x0003e20000000c00 */
[----:B------:R-:W-:Y:S02]  /*84a0*/  @P6 LEA R0, R0, UR50, 0x3 ;  /* 0x0000003200006c11 */ /* 0x000fe4000f8e18ff */
[----:B------:R-:W-:Y:S02]  /*84b0*/  @P6 SHF.L.U32 R3, R99, 0x1f, RZ ;  /* 0x0000001f63036819 */ /* 0x000fe400000006ff */
[----:B------:R-:W-:Y:S01]  /*84c0*/  @P6 IADD3 R0, PT, PT, R0, 0xe0, RZ ;  /* 0x000000e000006810 */ /* 0x000fe20007ffe0ff */
[----:B------:R-:W-:Y:S01]  /*84d0*/  @!PT LDS RZ, [RZ] ;  /* 0x00000000fffff984 */ /* 0x000fe20000000800 */
[----:B------:R-:W-:Y:S01]  /*84e0*/  @!PT LDS RZ, [RZ] ;  /* 0x00000000fffff984 */ /* 0x000fe20000000800 */
[----:B------:R-:W-:Y:S01]  /*84f0*/  @!PT LDS RZ, [RZ] ;  /* 0x00000000fffff984 */ /* 0x000fe20000000800 */
[----:B------:R-:W-:Y:S01]  /*8500*/  @!PT LDS RZ, [RZ] ;  /* 0x00000000fffff984 */ /* 0x000fe20000000800 */
[----:B------:R2:W-:Y:S06]  /*8510*/  MEMBAR.ALL.CTA ;  /* 0x0000000000007992 */ /* 0x0005ec0000008000 */
[----:B--2---:R-:W2:Y:S01]  /*8520*/  FENCE.VIEW.ASYNC.S ;  /* 0x00000000000073c6 */ /* 0x004ea20000000000 */
[----:B------:R-:W-:Y:S01]  /*8530*/  @P6 PRMT R0, R113, 0x654, R0 ;  /* 0x0000065471006816 */ /* 0x000fe20000000000 */
[----:B--2---:R-:W-:Y:S06]  /*8540*/  BAR.SYNC.DEFER_BLOCKING 0x1, 0x80 ;  /* 0x0042000000007b1d */ /* 0x004fec0000010000 */
        /* <DEDUP_REMOVED lines=10> */
[----:B--2---:R-:W-:Y:S04]  /*85f0*/  DEPBAR.LE SB0, 0x1 ;  /* 0x000080400000791a */ /* 0x004fe80000000000 */
.L_x_117:
[----:B------:R-:W-:Y:S05]  /*8600*/  BSYNC.RECONVERGENT B0 ;  /* 0x0000000000007941 */ /* 0x000fea0003800200 */
.L_x_116:
[----:B------:R-:W-:Y:S01]  /*8610*/  BAR.SYNC.DEFER_BLOCKING 0x1, 0x80 ;  /* 0x0042000000007b1d */ /* 0x000fe20000010000 */
[----:B------:R-:W-:Y:S04]  /*8620*/  UIADD3 UR56, UPT, UPT, UR40, 0x1, URZ ;  /* 0x0000000128387890 */ /* 0x000fe8000fffe0ff */
[----:B------:R-:W-:Y:S04]  /*8630*/  UISETP.NE.AND UP0, UPT, UR56, 0x4, UPT ;  /* 0x000000043800788c */ /* 0x000fe8000bf05270 */
[----:B------:R-:W-:Y:S01]  /*8640*/  USEL UR56, UR56, URZ, UP0 ;  /* 0x000000ff38387287 */ /* 0x000fe20008000000 */
[----:B------:R2:W-:Y:S01]  /*8650*/  @P6 SYNCS.ARRIVE.TRANS64.RED.A1T0 RZ, [R0+URZ], RZ ;  /* 0x000000ff00ff69a7 */ /* 0x0005e200081004ff */
[----:B------:R-:W-:Y:S01]  /*8660*/  BSSY B1, `(.L_x_118) ;  /* 0x0000017000017945 */ /* 0x000fe20003800000 */
[----:B------:R-:W4:Y:S02]  /*8670*/  @P6 SYNCS.PHASECHK.TRANS64.TRYWAIT P0, [R2+URZ+0xc0], R3 ;  /* 0x0000c003020065a7 */ /* 0x000f2400080011ff */
[----:B----4-:R-:W-:Y:S01]  /*8680*/  @P6 SEL R66, RZ, 0x1, !P0 ;  /* 0x00000001ff426807 */ /* 0x010fe20004000000 */
[----:B--2---:R-:W-:Y:S06]  /*8690*/  @!P6 BRA `(.L_x_119) ;  /* 0x00000000004ce947 */ /* 0x004fec0003800000 */
        /* <DEDUP_REMOVED lines=10> */
[----:B------:R-:W2:Y:S02]  /*8740*/  SYNCS.PHASECHK.TRANS64.TRYWAIT P0, [R2+URZ+0xc0], R5 ;  /* 0x0000c005020075a7 */ /* 0x000ea400080011ff */
[----:B--2---:R-:W-:Y:S05]  /*8750*/  @!P0 BRA `(.L_x_122) ;  /* 0x0000001800bc8947 */ /* 0x004fea0003800000 */
.L_x_121:
[----:B------:R-:W-:Y:S05]  /*8760*/  BSYNC B0 ;  /* 0x0000000000007941 */ /* 0x000fea0003800000 */
.L_x_120:
[----:B------:R-:W-:Y:S11]  /*8770*/  ISETP.NE.AND P0, PT, R67, RZ, PT ;  /* 0x000000ff4300720c */ /* 0x000ff60003f05270 */
[----:B------:R-:W-:Y:S02]  /*8780*/  @!UPT UIADD3 URZ, UPT, UPT, URZ, URZ, URZ ;  /* 0x000000fffffff290 */ /* 0x000fe4000fffe0ff */
[----:B------:R4:W1:Y:S04]  /*8790*/  @P0 LDS.128 R56, [R4] ;  /* 0x0000000004380984 */ /* 0x0008680000000c00 */
[----:B------:R4:W1:Y:S04]  /*87a0*/  @P0 LDS.128 R60, [R3+0x10] ;  /* 0x00001000033c0984 */ /* 0x0008680000000c00 */
[----:B------:R4:W1:Y:S04]  /*87b0*/  @P0 LDS.128 R68, [R0+0x20] ;  /* 0x0000200000440984 */ /* 0x0008680000000c00 */
[----:B------:R4:W1:Y:S02]  /*87c0*/  @P0 LDS.128 R76, [R65+0x30] ;  /* 0x00003000414c0984 */ /* 0x0008640000000c00 */
.L_x_119:
[----:B------:R-:W-:Y:S05]  /*87d0*/  BSYNC B1 ;  /* 0x0000000000017941 */ /* 0x000fea0003800000 */
.L_x_118:
[----:B----4-:R-:W-:Y:S05]  /*87e0*/  VIADD R0, R48, 0x60 ;  /* 0x0000006030007836 */ /* 0x010fea0000000000 */
[----:B------:R-:W-:Y:S04]  /*87f0*/  SHF.R.U32.HI R0, RZ, 0x15, R0 ;  /* 0x00000015ff007819 */ /* 0x000fe80000011600 */
[----:B------:R-:W-:Y:S11]  /*8800*/  LOP3.LUT P0, RZ, R0, 0x3, R103, 0x48, !PT ;  /* 0x0000000300ff7812 */ /* 0x000ff60007804867 */
[----:B------:R-:W-:Y:S02]  /*8810*/  @!UPT UIADD3 URZ, UPT, UPT, URZ, URZ, URZ ;  /* 0x000000fffffff290 */ /* 0x000fe4000fffe0ff */
[----:B------:R-:W-:Y:S05]  /*8820*/  @!P0 BRA `(.L_x_123) ;  /* 0x0000000000408947 */ /* 0x000fea0003800000 */
[----:B------:R-:W4:Y:S01]  /*8830*/  LDCU.64 UR8, c[0x4][0x70] ;  /* 0x01000e00ff0877ac */ /* 0x000f220008000a00 */
[----:B------:R-:W-:Y:S01]  /*8840*/  MOV R3, 0x0 ;  /* 0x0000000000037802 */ /* 0x000fe20000000f00 */
[----:B------:R-:W-:Y:S02]  /*8850*/  HFMA2 R12, -RZ, RZ, 0, 5.9604644775390625e-08 ;  /* 0x00000001ff0c7431 */ /* 0x000fe400000001ff */
[----:B-1----:R-:W-:Y:S02]  /*8860*/  IMAD.MOV.U32 R8, RZ, RZ, 0x192 ;  /* 0x00000192ff087424 */ /* 0x002fe400078e00ff */
[----:B------:R-:W-:Y:S01]  /*8870*/  IMAD.MOV.U32 R13, RZ, RZ, RZ ;  /* 0x000000ffff0d7224 */ /* 0x000fe200078e00ff */
[----:B------:R-:W1:Y:S01]  /*8880*/  LDCU.64 UR6, c[0x4][0x78] ;  /* 0x01000f00ff0677ac */ /* 0x000e620008000a00 */
[----:B--2---:R-:W2:Y:S01]  /*8890*/  LDC.64 R2, c[0x4][R3] ;  /* 0x0100000003027b82 */ /* 0x004ea20000000a00 */
[----:B------:R-:W5:Y:S01]  /*88a0*/  LDCU.64 UR4, c[0x4][0x10] ;  /* 0x01000200ff0477ac */ /* 0x000f620008000a00 */
[----:B----4-:R-:W-:Y:S01]  /*88b0*/  MOV R5, UR9 ;  /* 0x0000000900057c02 */ /* 0x010fe20008000f00 */
[----:B------:R-:W-:Y:S01]  /*88c0*/  IMAD.U32 R4, RZ, RZ, UR8 ;  /* 0x00000008ff047e24 */ /* 0x000fe2000f8e00ff */
[----:B-1----:R-:W-:Y:S01]  /*88d0*/  MOV R7, UR7 ;  /* 0x0000000700077c02 */ /* 0x002fe20008000f00 */
[----:B------:R-:W-:Y:S01]  /*88e0*/  IMAD.U32 R6, RZ, RZ, UR6 ;  /* 0x00000006ff067e24 */ /* 0x000fe2000f8e00ff */
[----:B-----5:R-:W-:Y:S01]  /*88f0*/  MOV R11, UR5 ;  /* 0x00000005000b7c02 */ /* 0x020fe20008000f00 */
[----:B------:R-:W-:Y:S02]  /*8900*/  IMAD.U32 R10, RZ, RZ, UR4 ;  /* 0x00000004ff0a7e24 */ /* 0x000fe4000f8e00ff */
[----:B------:R-:W-:Y:S07]  /*8910*/  LEPC R20, `(.L_x_123) ;  /* 0x000000001014794e */ /* 0x000fee0000000000 */
[----:B--23--:R-:W-:Y:S05]  /*8920*/  CALL.ABS.NOINC R2 ;  /* 0x0000000002007343 */ /* 0x00cfea0003c00000 */
.L_x_123:
[----:B------:R-:W-:Y:S01]  /*8930*/  ISETP.NE.AND P0, PT, R102, RZ, PT ;  /* 0x000000ff6600720c */ /* 0x000fe20003f05270 */
[----:B------:R-:W-:Y:S05]  /*8940*/  WARPSYNC.ALL ;  /* 0x0000000000007948 */ /* 0x000fea0003800000 */
[----:B------:R-:W-:Y:S01]  /*8950*/  R2UR UR4, R48 ;  /* 0x00000000300472ca */ /* 0x000fe200000e0000 */
[----:B------:R-:W-:Y:S01]  /*8960*/  BSSY.RECONVERGENT B0, `(.L_x_124) ;  /* 0x000008d000007945 */ /* 0x000fe20003800200 */
[----:B------:R-:W-:Y:S02]  /*8970*/  R2UR UR5, R64 ;  /* 0x00000000400572ca */ /* 0x000fe400000e0000 */
[C---:B-1----:R-:W-:Y:S02]  /*8980*/  SHF.L.U32 R0, R56.reuse, 0x10, RZ ;  /* 0x0000001038007819 */ /* 0x042fe400000006ff */
[----:B--2---:R-:W-:Y:S02]  /*8990*/  LOP3.LUT R2, R56, 0xffff0000, RZ, 0xc0, !PT ;  /* 0xffff000038027812 */ /* 0x004fe400078ec0ff */
[C---:B------:R-:W-:Y:S02]  /*89a0*/  SHF.L.U32 R3, R57.reuse, 0x10, RZ ;  /* 0x0000001039037819 */ /* 0x040fe400000006ff */
[----:B------:R-:W-:Y:S02]  /*89b0*/  LOP3.LUT R48, R57, 0xffff0000, RZ, 0xc0, !PT ;  /* 0xffff000039307812 */ /* 0x000fe400078ec0ff */
[C---:B------:R-:W-:Y:S01]  /*89c0*/  SHF.L.U32 R50, R58.reuse, 0x10, RZ ;  /* 0x000000103a327819 */ /* 0x040fe200000006ff */
[----:B------:R-:W1:Y:S01]  /*89d0*/  LDTM.x32 R4, tmem[UR4+0x60] ;  /* 0x00006004000479ee */ /* 0x000e6200082c0000 */
[----:B------:R-:W-:Y:S01]  /*89e0*/  LOP3.LUT R51, R58, 0xffff0000, RZ, 0xc0, !PT ;  /* 0xffff00003a337812 */ /* 0x000fe200078ec0ff */
[----:B------:R-:W-:Y:S01]  /*89f0*/  NOP ;  /* 0x0000000000007918 */ /* 0x000fe20000000000 */
[C---:B------:R-:W-:Y:S01]  /*8a00*/  SHF.L.U32 R52, R59.reuse, 0x10, RZ ;  /* 0x000000103b347819 */ /* 0x040fe200000006ff */
[----:B------:R-:W-:Y:S01]  /*8a10*/  UIADD3 UR5, UPT, UPT, UR5, 0x130, URZ ;  /* 0x0000013005057890 */ /* 0x000fe2000fffe0ff */
[----:B------:R-:W-:Y:S02]  /*8a20*/  LOP3.LUT R53, R59, 0xffff0000, RZ, 0xc0, !PT ;  /* 0xffff00003b357812 */ /* 0x000fe400078ec0ff */
[C---:B------:R-:W-:Y:S01]  /*8a30*/  SHF.L.U32 R54, R60.reuse, 0x10, RZ ;  /* 0x000000103c367819 */ /* 0x040fe200000006ff */
[----:B------:R-:W-:Y:S01]  /*8a40*/  UPRMT UR5, UR45, 0x654, UR5 ;  /* 0x000006542d057896 */ /* 0x000fe20008000005 */
[----:B------:R-:W-:Y:S02]  /*8a50*/  LOP3.LUT R55, R60, 0xffff0000, RZ, 0xc0, !PT ;  /* 0xffff00003c377812 */ /* 0x000fe400078ec0ff */
[C---:B------:R-:W-:Y:S02]  /*8a60*/  SHF.L.U32 R56, R61.reuse, 0x10, RZ ;  /* 0x000000103d387819 */ /* 0x040fe400000006ff */
[----:B------:R-:W-:Y:S02]  /*8a70*/  LOP3.LUT R57, R61, 0xffff0000, RZ, 0xc0, !PT ;  /* 0xffff00003d397812 */ /* 0x000fe400078ec0ff */
[C---:B------:R-:W-:Y:S02]  /*8a80*/  SHF.L.U32 R58, R62.reuse, 0x10, RZ ;  /* 0x000000103e3a7819 */ /* 0x040fe400000006ff */
[----:B------:R-:W-:Y:S01]  /*8a90*/  LOP3.LUT R59, R62, 0xffff0000, RZ, 0xc0, !PT ;  /* 0xffff00003e3b7812 */ /* 0x000fe200078ec0ff */
[----:B-1----:R-:W-:Y:S01]  /*8aa0*/  SYNCS.ARRIVE.TRANS64.RED.A1T0 RZ, [UR5], RZ ;  /* 0x000000ffffff79a7 */ /* 0x002fe20008100405 */
[C---:B------:R-:W-:Y:S02]  /*8ab0*/  SHF.L.U32 R60, R63.reuse, 0x10, RZ ;  /* 0x000000103f3c7819 */ /* 0x040fe400000006ff */
[----:B------:R-:W-:Y:S02]  /*8ac0*/  LOP3.LUT R61, R63, 0xffff0000, RZ, 0xc0, !PT ;  /* 0xffff00003f3d7812 */ /* 0x000fe400078ec0ff */
[C---:B------:R-:W-:Y:S01]  /*8ad0*/  SHF.L.U32 R62, R68.reuse, 0x10, RZ ;  /* 0x00000010443e7819 */ /* 0x040fe200000006ff */
[C---:B------:R-:W-:Y:S01]  /*8ae0*/  FMUL R4, R47.reuse, R4 ;  /* 0x000000042f047220 */ /* 0x040fe20000400000 */
[C---:B------:R-:W-:Y:S01]  /*8af0*/  FMUL R5, R47.reuse, R5 ;  /* 0x000000052f057220 */ /* 0x040fe20000400000 */
[----:B------:R-:W-:Y:S01]  /*8b00*/  FMUL R6, R47, R6 ;  /* 0x000000062f067220 */ /* 0x000fe20000400000 */
[----:B------:R-:W-:Y:S01]  /*8b10*/  LOP3.LUT R63, R68, 0xffff0000, RZ, 0xc0, !PT ;  /* 0xffff0000443f7812 */ /* 0x000fe200078ec0ff */
[C---:B------:R-:W-:Y:S01]  /*8b20*/  FFMA R4, R49.reuse, R0, R4 ;  /* 0x0000000031047223 */ /* 0x040fe20000000004 */
[----:B------:R-:W-:Y:S01]  /*8b30*/  FFMA R5, R49, R2, R5 ;  /* 0x0000000231057223 */ /* 0x000fe20000000005 */
[----:B------:R-:W-:Y:S01]  /*8b40*/  SHF.L.U32 R64, R69, 0x10, RZ ;  /* 0x0000001045407819 */ /* 0x000fe200000006ff */
[----:B------:R-:W-:Y:S01]  /*8b50*/  FFMA R6, R49, R3, R6 ;  /* 0x0000000331067223 */ /* 0x000fe20000000006 */
[----:B------:R-:W-:Y:S01]  /*8b60*/  FMUL R7, R47, R7 ;  /* 0x000000072f077220 */ /* 0x000fe20000400000 */
[----:B------:R-:W-:Y:S01]  /*8b70*/  LOP3.LUT R65, R69, 0xffff0000, RZ, 0xc0, !PT ;  /* 0xffff000045417812 */ /* 0x000fe200078ec0ff */
[----:B------:R-:W-:Y:S01]  /*8b80*/  FMUL R8, R47, R8 ;  /* 0x000000082f087220 */ /* 0x000fe20000400000 */
[----:B------:R-:W-:Y:S01]  /*8b90*/  F2FP.BF16.F32.PACK_AB R4, R5, R4 ;  /* 0x000000040504723e */ /* 0x000fe200000010ff */
[----:B------:R-:W-:Y:S01]  /*8ba0*/  FFMA R7, R49, R48, R7 ;  /* 0x0000003031077223 */ /* 0x000fe20000000007 */
[----:B------:R-:W-:Y:S01]  /*8bb0*/  FMUL R9, R47, R9 ;  /* 0x000000092f097220 */ /* 0x000fe20000400000 */
[----:B------:R-:W-:Y:S01]  /*8bc0*/  FFMA R8, R49, R50, R8 ;  /* 0x0000003231087223 */ /* 0x000fe20000000008 */
[C---:B------:R-:W-:Y:S01]  /*8bd0*/  SHF.L.U32 R66, R70.reuse, 0x10, RZ ;  /* 0x0000001046427819 */ /* 0x040fe200000006ff */
[----:B------:R-:W-:Y:S01]  /*8be0*/  FMUL R0, R47, R10 ;  /* 0x0000000a2f007220 */ /* 0x000fe20000400000 */
[----:B------:R-:W-:Y:S01]  /*8bf0*/  F2FP.BF16.F32.PACK_AB R5, R7, R6 ;  /* 0x000000060705723e */ /* 0x000fe200000010ff */
[----:B------:R-:W-:Y:S01]  /*8c00*/  FFMA R9, R49, R51, R9 ;  /* 0x0000003331097223 */ /* 0x000fe20000000009 */
[----:B------:R-:W-:Y:S01]  /*8c10*/  FMUL R2, R47, R11 ;  /* 0x0000000b2f027220 */ /* 0x000fe20000400000 */
[----:B------:R-:W-:Y:S01]  /*8c20*/  FFMA R0, R49, R52, R0 ;  /* 0x0000003431007223 */ /* 0x000fe20000000000 */
[----:B------:R-:W-:Y:S01]  /*8c30*/  LOP3.LUT R67, R70, 0xffff0000, RZ, 0xc0, !PT ;  /* 0xffff000046437812 */ /* 0x000fe200078ec0ff */
[----:B------:R-:W-:Y:S01]  /*8c40*/  FMUL R3, R47, R12 ;  /* 0x0000000c2f037220 */ /* 0x000fe20000400000 */
[----:B------:R-:W-:Y:S01]  /*8c50*/  F2FP.BF16.F32.PACK_AB R6, R9, R8 ;  /* 0x000000080906723e */ /* 0x000fe200000010ff */
[----:B------:R-:W-:Y:S01]  /*8c60*/  FFMA R2, R49, R53, R2 ;  /* 0x0000003531027223 */ /* 0x000fe20000000002 */
[----:B------:R-:W-:Y:S01]  /*8c70*/  FMUL R10, R47, R13 ;  /* 0x0000000d2f0a7220 */ /* 0x000fe20000400000 */
[----:B------:R-:W-:Y:S01]  /*8c80*/  FFMA R3, R49, R54, R3 ;  /* 0x0000003631037223 */ /* 0x000fe20000000003 */
[----:B------:R-:W-:Y:S01]  /*8c90*/  SHF.L.U32 R68, R71, 0x10, RZ ;  /* 0x0000001047447819 */ /* 0x000fe200000006ff */
[----:B------:R-:W-:Y:S01]  /*8ca0*/  FMUL R11, R47, R14 ;  /* 0x0000000e2f0b7220 */ /* 0x000fe20000400000 */
[----:B------:R-:W-:Y:S01]  /*8cb0*/  F2FP.BF16.F32.PACK_AB R7, R2, R0 ;  /* 0x000000000207723e */ /* 0x000fe200000010ff */
[----:B------:R-:W-:Y:S01]  /*8cc0*/  FFMA R10, R49, R55, R10 ;  /* 0x00000037310a7223 */ /* 0x000fe2000000000a */
[C---:B------:R-:W-:Y:S01]  /*8cd0*/  FMUL R15, R47.reuse, R15 ;  /* 0x0000000f2f0f7220 */ /* 0x040fe20000400000 */
[C---:B------:R-:W-:Y:S01]  /*8ce0*/  FMUL R12, R47.reuse, R16 ;  /* 0x000000102f0c7220 */ /* 0x040fe20000400000 */
[----:B------:R-:W-:Y:S01]  /*8cf0*/  FMUL R13, R47, R17 ;  /* 0x000000112f0d7220 */ /* 0x000fe20000400000 */
[----:B------:R1:W-:Y:S01]  /*8d00*/  STS.128 [R100+0x6000], R4 ;  /* 0x0060000464007388 */ /* 0x0003e20000000c00 */
[----:B------:R-:W-:Y:S01]  /*8d10*/  LOP3.LUT R69, R71, 0xffff0000, RZ, 0xc0, !PT ;  /* 0xffff000047457812 */ /* 0x000fe200078ec0ff */
[C---:B------:R-:W-:Y:S01]  /*8d20*/  FFMA R11, R49.reuse, R56, R11 ;  /* 0x00000038310b7223 */ /* 0x040fe2000000000b */
[----:B------:R-:W-:Y:S01]  /*8d30*/  SHF.L.U32 R70, R76, 0x10, RZ ;  /* 0x000000104c467819 */ /* 0x000fe200000006ff */
[C---:B------:R-:W-:Y:S01]  /*8d40*/  FFMA R15, R49.reuse, R57, R15 ;  /* 0x00000039310f7223 */ /* 0x040fe2000000000f */
[----:B------:R-:W-:Y:S01]  /*8d50*/  F2FP.BF16.F32.PACK_AB R8, R10, R3 ;  /* 0x000000030a08723e */ /* 0x000fe200000010ff */
[C---:B------:R-:W-:Y:S01]  /*8d60*/  FFMA R12, R49.reuse, R58, R12 ;  /* 0x0000003a310c7223 */ /* 0x040fe2000000000c */
[----:B------:R-:W-:Y:S01]  /*8d70*/  FFMA R13, R49, R59, R13 ;  /* 0x0000003b310d7223 */ /* 0x000fe2000000000d */
[C---:B------:R-:W-:Y:S01]  /*8d80*/  FMUL R14, R47.reuse, R18 ;  /* 0x000000122f0e7220 */ /* 0x040fe20000400000 */
[C---:B------:R-:W-:Y:S01]  /*8d90*/  FMUL R19, R47.reuse, R19 ;  /* 0x000000132f137220 */ /* 0x040fe20000400000 */
[C---:B------:R-:W-:Y:S01]  /*8da0*/  FMUL R16, R47.reuse, R20 ;  /* 0x000000142f107220 */ /* 0x040fe20000400000 */
[----:B------:R-:W-:Y:S01]  /*8db0*/  FMUL R17, R47, R21 ;  /* 0x000000152f117220 */ /* 0x000fe20000400000 */
[----:B------:R-:W-:Y:S01]  /*8dc0*/  FFMA R14, R49, R60, R14 ;  /* 0x0000003c310e7223 */ /* 0x000fe2000000000e */
        /* <DEDUP_REMOVED lines=9> */
[----:B------:R-:W-:Y:S01]  /*8e60*/  F2FP.BF16.F32.PACK_AB R9, R15, R11 ;  /* 0x0000000b0f09723e */ /* 0x000fe200000010ff */
[----:B------:R-:W-:Y:S01]  /*8e70*/  FFMA R23, R49, R65, R23 ;  /* 0x0000004131177223 */ /* 0x000fe20000000017 */
[----:B------:R-:W-:Y:S01]  /*8e80*/  FMUL R27, R47, R27 ;  /* 0x0000001b2f1b7220 */ /* 0x000fe20000400000 */
[----:B------:R-:W-:Y:S01]  /*8e90*/  F2FP.BF16.F32.PACK_AB R10, R13, R12 ;  /* 0x0000000c0d0a723e */ /* 0x000fe200000010ff */
[----:B------:R-:W-:Y:S01]  /*8ea0*/  FFMA R20, R49, R66, R20 ;  /* 0x0000004231147223 */ /* 0x000fe20000000014 */
[----:B------:R-:W-:Y:S01]  /*8eb0*/  F2FP.BF16.F32.PACK_AB R11, R19, R14 ;  /* 0x0000000e130b723e */ /* 0x000fe200000010ff */
[----:B------:R-:W-:Y:S01]  /*8ec0*/  FMUL R24, R47, R28 ;  /* 0x0000001c2f187220 */ /* 0x000fe20000400000 */
[----:B------:R-:W-:Y:S01]  /*8ed0*/  LOP3.LUT R71, R76, 0xffff0000, RZ, 0xc0, !PT ;  /* 0xffff00004c477812 */ /* 0x000fe200078ec0ff */
[----:B------:R-:W-:Y:S01]  /*8ee0*/  FFMA R21, R49, R67, R21 ;  /* 0x0000004331157223 */ /* 0x000fe20000000015 */
[----:B------:R-:W-:Y:S01]  /*8ef0*/  SHF.L.U32 R72, R77, 0x10, RZ ;  /* 0x000000104d487819 */ /* 0x000fe200000006ff */
[----:B------:R1:W-:Y:S01]  /*8f00*/  STS.128 [R105+0x6010], R8 ;  /* 0x0060100869007388 */ /* 0x0003e20000000c00 */
[----:B------:R-:W-:Y:S01]  /*8f10*/  FMUL R25, R47, R29 ;  /* 0x0000001d2f197220 */ /* 0x000fe20000400000 */
[----:B------:R-:W-:Y:S01]  /*8f20*/  FFMA R22, R49, R68, R22 ;  /* 0x0000004431167223 */ /* 0x000fe20000000016 */
[----:B------:R-:W-:Y:S01]  /*8f30*/  LOP3.LUT R73, R77, 0xffff0000, RZ, 0xc0, !PT ;  /* 0xffff00004d497812 */ /* 0x000fe200078ec0ff */
[----:B------:R-:W-:Y:S01]  /*8f40*/  FMUL R26, R47, R30 ;  /* 0x0000001e2f1a7220 */ /* 0x000fe20000400000 */
[----:B------:R-:W-:Y:S01]  /*8f50*/  FFMA R27, R49, R69, R27 ;  /* 0x00000045311b7223 */ /* 0x000fe2000000001b */
[C---:B------:R-:W-:Y:S01]  /*8f60*/  SHF.L.U32 R74, R78.reuse, 0x10, RZ ;  /* 0x000000104e4a7819 */ /* 0x040fe200000006ff */
[----:B------:R-:W-:Y:S01]  /*8f70*/  FMUL R31, R47, R31 ;  /* 0x0000001f2f1f7220 */ /* 0x000fe20000400000 */
[----:B------:R-:W-:Y:S01]  /*8f80*/  FFMA R24, R49, R70, R24 ;  /* 0x0000004631187223 */ /* 0x000fe20000000018 */
[----:B------:R-:W-:Y:S01]  /*8f90*/  LOP3.LUT R75, R78, 0xffff0000, RZ, 0xc0, !PT ;  /* 0xffff00004e4b7812 */ /* 0x000fe200078ec0ff */
[----:B------:R-:W-:Y:S01]  /*8fa0*/  FMUL R28, R47, R32 ;  /* 0x000000202f1c7220 */ /* 0x000fe20000400000 */
[----:B------:R-:W-:Y:S01]  /*8fb0*/  FFMA R25, R49, R71, R25 ;  /* 0x0000004731197223 */ /* 0x000fe20000000019 */
[----:B------:R-:W-:Y:S01]  /*8fc0*/  SHF.L.U32 R76, R79, 0x10, RZ ;  /* 0x000000104f4c7819 */ /* 0x000fe200000006ff */
[----:B------:R-:W-:Y:S01]  /*8fd0*/  FMUL R29, R47, R33 ;  /* 0x000000212f1d7220 */ /* 0x000fe20000400000 */
[----:B------:R-:W-:Y:S01]  /*8fe0*/  F2FP.BF16.F32.PACK_AB R16, R17, R16 ;  /* 0x000000101110723e */ /* 0x000fe200000010ff */
[----:B------:R-:W-:Y:S01]  /*8ff0*/  FFMA R26, R49, R72, R26 ;  /* 0x00000048311a7223 */ /* 0x000fe2000000001a */
[----:B------:R-:W-:Y:S01]  /*9000*/  LOP3.LUT R77, R79, 0xffff0000, RZ, 0xc0, !PT ;  /* 0xffff00004f4d7812 */ /* 0x000fe200078ec0ff */
        /* <DEDUP_REMOVED lines=34> */
.L_x_125:
[----:B------:R-:W-:Y:S05]  /*9230*/  BSYNC.RECONVERGENT B0 ;  /* 0x0000000000007941 */ /* 0x000fea0003800200 */
.L_x_124:
[----:B------:R-:W-:Y:S01]  /*9240*/  BAR.SYNC.DEFER_BLOCKING 0x1, 0x80 ;  /* 0x0042000000007b1d */ /* 0x000fe20000010000 */
[----:B------:R-:W-:Y:S01]  /*9250*/  UISETP.NE.AND UP0, UPT, UR52, -0x4, UPT ;  /* 0xfffffffc3400788c */ /* 0x000fe2000bf05270 */
[----:B------:R-:W-:Y:S08]  /*9260*/  IADD3 R45, PT, PT, R45, 0x1, RZ ;  /* 0x000000012d2d7810 */ /* 0x000ff00007ffe0ff */
[----:B------:R-:W-:Y:S05]  /*9270*/  BRA.U !UP0, `(.L_x_126) ;  /* 0x0000000108247547 */ /* 0x000fea000b800000 */
[----:B------:R-:W-:Y:S01]  /*9280*/  ISETP.NE.AND P0, PT, R111, RZ, PT ;  /* 0x000000ff6f00720c */ /* 0x000fe20003f05270 */
[----:B------:R-:W-:Y:S01]  /*9290*/  IMAD.U32 R0, RZ, RZ, UR56 ;  /* 0x00000038ff007e24 */ /* 0x000fe2000f8e00ff */
[----:B------:R-:W-:Y:S04]  /*92a0*/  UIADD3 UR56, UPT, UPT, UR56, 0x1, URZ ;  /* 0x0000000138387890 */ /* 0x000fe8000fffe0ff */
[----:B------:R-:W-:Y:S04]  /*92b0*/  UISETP.NE.AND UP0, UPT, UR56, 0x4, UPT ;  /* 0x000000043800788c */ /* 0x000fe8000bf05270 */
[----:B------:R-:W-:Y:S03]  /*92c0*/  USEL UR56, UR56, URZ, UP0 ;  /* 0x000000ff38387287 */ /* 0x000fe60008000000 */
[----:B------:R-:W-:Y:S05]  /*92d0*/  @P0 LEA R0, R0, UR50, 0x3 ;  /* 0x0000003200000c11 */ /* 0x000fea000f8e18ff */
[----:B------:R-:W-:Y:S05]  /*92e0*/  @P0 VIADD R0, R0, 0xe0 ;  /* 0x000000e000000836 */ /* 0x000fea0000000000 */
[----:B------:R-:W-:Y:S04]  /*92f0*/  @P0 PRMT R0, R113, 0x654, R0 ;  /* 0x0000065471000816 */ /* 0x000fe80000000000 */
[----:B------:R2:W-:Y:S03]  /*9300*/  @P0 SYNCS.ARRIVE.TRANS64.RED.A1T0 RZ, [R0+URZ], RZ ;  /* 0x000000ff00ff09a7 */ /* 0x0005e600081004ff */
.L_x_126:
[----:B------:R-:W-:Y:S01]  /*9310*/  ISETP.NE.AND P1, PT, R106, RZ, PT ;  /* 0x000000ff6a00720c */ /* 0x000fe20003f25270 */
[----:B------:R-:W-:Y:S01]  /*9320*/  UIADD3 UR52, UPT, UPT, UR52, 0x4, URZ ;  /* 0x0000000434347890 */ /* 0x000fe2000fffe0ff */
[----:B------:R-:W-:Y:S01]  /*9330*/  ISETP.NE.AND P0, PT, R45, 0x2, PT ;  /* 0x000000022d00780c */ /* 0x000fe20003f05270 */
[----:B------:R-:W-:Y:S01]  /*9340*/  UMOV UR57, UR51 ;  /* 0x0000003300397c82 */ /* 0x000fe20008000000 */
[----:B------:R-:W-:Y:S01]  /*9350*/  LOP3.LUT R97, R97, 0x1, RZ, 0x3c, !PT ;  /* 0x0000000161617812 */ /* 0x000fe200078e3cff */
[----:B------:R-:W-:Y:S01]  /*9360*/  IMAD.IADD R14, R43, 0x1, R90 ;  /* 0x000000012b0e7824 */ /* 0x000fe200078e025a */
[----:B--2---:R-:W-:Y:S01]  /*9370*/  SEL R0, RZ, 0x1, P0 ;  /* 0x00000001ff007807 */ /* 0x004fe20000000000 */
[----:B-1----:R-:W-:Y:S01]  /*9380*/  IMAD.IADD R17, R44, 0x1, R91 ;  /* 0x000000012c117824 */ /* 0x002fe200078e025b */
[----:B------:R-:W-:Y:S02]  /*9390*/  SEL R45, R45, RZ, P0 ;  /* 0x000000ff2d2d7207 */ /* 0x000fe40000000000 */
[----:B------:R-:W-:Y:S03]  /*93a0*/  LOP3.LUT R98, R98, R0, RZ, 0x3c, !PT ;  /* 0x0000000062627212 */ /* 0x000fe600078e3cff */
[----:B------:R-:W-:Y:S05]  /*93b0*/  @P1 BRA `(.L_x_127) ;  /* 0xffffffc000241947 */ /* 0x000fea000383ffff */
[----:B------:R-:W-:-:S09]  /*93c0*/  UISETP.NE.AND UP0, UPT, UR53, URZ, UPT ;  /* 0x000000ff3500728c */ /* 0x000fd2000bf05270 */
[----:B------:R-:W-:Y:S05]  /*93d0*/  BRA.U !UP0, `(.L_x_128) ;  /* 0x0000000108487547 */ /* 0x000fea000b800000 */
[----:B------:R-:W1:Y:S02]  /*93e0*/  LDCU.64 UR4, c[0x0][0x890] ;  /* 0x00011200ff0477ac */ /* 0x000e640008000a00 */
[----:B-1----:R-:W-:-:S04]  /*93f0*/  UISETP.NE.U32.AND UP0, UPT, UR4, URZ, UPT ;  /* 0x000000ff0400728c */ /* 0x002fc8000bf05070 */
[----:B------:R-:W-:-:S09]  /*9400*/  UISETP.NE.AND.EX UP0, UPT, UR5, URZ, UPT, UP0 ;  /* 0x000000ff0500728c */ /* 0x000fd2000bf05300 */
[----:B------:R-:W-:Y:S05]  /*9410*/  BRA.U UP0, `(.L_x_129) ;  /* 0x00000001000c7547 */ /* 0x000fea000b800000 */
[----:B------:R-:W-:-:S13]  /*9420*/  FSETP.NEU.AND P0, PT, R49, RZ, PT ;  /* 0x000000ff3100720b */ /* 0x000fda0003f0d000 */
[----:B------:R-:W-:Y:S05]  /*9430*/  @!P0 EXIT ;  /* 0x000000000000894d */ /* 0x000fea0003800000 */
[----:B------:R-:W-:Y:S05]  /*9440*/  BRA `(.L_x_128) ;  /* 0x00000000002c7947 */ /* 0x000fea0003800000 */
.L_x_129:
[----:B------:R-:W-:Y:S01]  /*9450*/  ISETP.NE.AND P0, PT, R110, RZ, PT ;  /* 0x000000ff6e00720c */ /* 0x000fe20003f05270 */
[----:B------:R-:W-:-:S12]  /*9460*/  BSSY.RECONVERGENT B0, `(.L_x_128) ;  /* 0x0000009000007945 */ /* 0x000fd80003800200 */
[----:B------:R-:W-:Y:S05]  /*9470*/  @P0 BRA `(.L_x_130) ;  /* 0x0000000000140947 */ /* 0x000fea0003800000 */
[----:B------:R-:W1:Y:S02]  /*9480*/  LDCU.64 UR4, c[0x0][0x888] ;  /* 0x00011100ff0477ac */ /* 0x000e640008000a00 */
[----:B-1----:R-:W-:-:S04]  /*9490*/  ISETP.NE.U32.AND P0, PT, RZ, UR4, PT ;  /* 0x00000004ff007c0c */ /* 0x002fc8000bf05070 */
[----:B------:R-:W-:-:S13]  /*94a0*/  ISETP.NE.AND.EX P0, PT, RZ, UR5, PT, P0 ;  /* 0x00000005ff007c0c */ /* 0x000fda000bf05300 */
[----:B------:R-:W-:Y:S05]  /*94b0*/  @!P0 EXIT ;  /* 0x000000000000894d */ /* 0x000fea0003800000 */
[----:B------:R-:W-:Y:S05]  /*94c0*/  BRA `(.L_x_131) ;  /* 0x0000000000087947 */ /* 0x000fea0003800000 */
.L_x_130:
[----:B------:R-:W-:-:S13]  /*94d0*/  FSETP.NEU.AND P0, PT, R49, RZ, PT ;  /* 0x000000ff3100720b */ /* 0x000fda0003f0d000 */
[----:B------:R-:W-:Y:S05]  /*94e0*/  @!P0 EXIT ;  /* 0x000000000000894d */ /* 0x000fea0003800000 */
.L_x_131:
[----:B------:R-:W-:Y:S05]  /*94f0*/  BSYNC.RECONVERGENT B0 ;  /* 0x0000000000007941 */ /* 0x000fea0003800200 */
.L_x_128:
[----:B------:R-:W-:Y:S01]  /*9500*/  ULEA UR4, UR56, UR50, 0x3 ;  /* 0x0000003238047291 */ /* 0x000fe2000f8e18ff */
[----:B------:R-:W-:-:S04]  /*9510*/  DEPBAR.LE SB0, 0x0 ;  /* 0x000080000000791a */ /* 0x000fc80000000000 */
[----:B------:R-:W-:-:S04]  /*9520*/  UIADD3 UR4, UPT, UPT, UR4, 0xe0, URZ ;  /* 0x000000e004047890 */ /* 0x000fc8000fffe0ff */
[----:B------:R-:W-:-:S09]  /*9530*/  UPRMT UR4, UR45, 0x654, UR4 ;  /* 0x000006542d047896 */ /* 0x000fd20008000004 */
[----:B------:R-:W-:Y:S01]  /*9540*/  SYNCS.ARRIVE.TRANS64.RED.A1T0 RZ, [UR4], RZ ;  /* 0x000000ffffff79a7 */ /* 0x000fe20008100404 */
[----:B------:R-:W-:Y:S05]  /*9550*/  EXIT ;  /* 0x000000000000794d */ /* 0x000fea0003800000 */
.L_x_20:
[----:B------:R-:W-:Y:S07]  /*9560*/  MOV R2, UR17 ;  /* 0x0000001100027c02 */ /* 0x000fee0008000f00 */
.L_x_132:
[----:B-1----:R1:W2:Y:S02]  /*9570*/  SYNCS.PHASECHK.TRANS64.TRYWAIT P1, [R2+URZ+0x60], R4 ;  /* 0x00006004020075a7 */ /* 0x0022a400080211ff */
[----:B--2---:R-:W-:Y:S05]  /*9580*/  @!P1 NANOSLEEP.SYNCS 0x989680 ;  /* 0x009896800000995d */ /* 0x004fea0003900000 */
[----:B------:R-:W2:Y:S02]  /*9590*/  @!P1 SYNCS.PHASECHK.TRANS64 P1, [R2+URZ+0x60], R4 ;  /* 0x00006004020095a7 */ /* 0x000ea400080210ff */
[----:B--2---:R-:W-:Y:S05]  /*95a0*/  @!P1 BRA `(.L_x_132) ;  /* 0xfffffffc00f09947 */ /* 0x004fea000383ffff */
[----:B------:R-:W-:Y:S05]  /*95b0*/  BRA `(.L_x_19) ;  /* 0xffffff8000c87947 */ /* 0x000fea000383ffff */
.L_x_26:
[----:B------:R-:W-:Y:S07]  /*95c0*/  MOV R2, UR25 ;  /* 0x0000001900027c02 */ /* 0x000fee0008000f00 */
.L_x_133:
[----:B-1----:R1:W2:Y:S02]  /*95d0*/  SYNCS.PHASECHK.TRANS64.TRYWAIT P0, [R2+URZ+0x60], R4 ;  /* 0x00006004020075a7 */ /* 0x0022a400080011ff */
[----:B--2---:R-:W-:Y:S05]  /*95e0*/  @!P0 NANOSLEEP.SYNCS 0x989680 ;  /* 0x009896800000895d */ /* 0x004fea0003900000 */
[----:B------:R-:W2:Y:S02]  /*95f0*/  @!P0 SYNCS.PHASECHK.TRANS64 P0, [R2+URZ+0x60], R4 ;  /* 0x00006004020085a7 */ /* 0x000ea400080010ff */
[----:B--2---:R-:W-:Y:S05]  /*9600*/  @!P0 BRA `(.L_x_133) ;  /* 0xfffffffc00f08947 */ /* 0x004fea000383ffff */
[----:B------:R-:W-:Y:S05]  /*9610*/  BRA `(.L_x_25) ;  /* 0xffffff8800487947 */ /* 0x000fea000383ffff */
.L_x_30:
[----:B-1----:R-:W-:-:S07]  /*9620*/  MOV R2, UR22 ;  /* 0x0000001600027c02 */ /* 0x002fce0008000f00 */
.L_x_134:
[----:B-1----:R1:W2:Y:S02]  /*9630*/  SYNCS.PHASECHK.TRANS64.TRYWAIT P0, [R2+URZ+0x110], R3 ;  /* 0x00011003020075a7 */ /* 0x0022a400080011ff */
[----:B--2---:R-:W-:Y:S05]  /*9640*/  @!P0 NANOSLEEP.SYNCS 0x989680 ;  /* 0x009896800000895d */ /* 0x004fea0003900000 */
[----:B------:R-:W2:Y:S02]  /*9650*/  @!P0 SYNCS.PHASECHK.TRANS64 P0, [R2+URZ+0x110], R3 ;  /* 0x00011003020085a7 */ /* 0x000ea400080010ff */
[----:B--2---:R-:W-:Y:S05]  /*9660*/  @!P0 BRA `(.L_x_134) ;  /* 0xfffffffc00f08947 */ /* 0x004fea000383ffff */
[----:B------:R-:W-:Y:S05]  /*9670*/  BRA `(.L_x_135) ;  /* 0xffffff8c00207947 */ /* 0x000fea000383ffff */
.L_x_34:
[----:B------:R-:W-:-:S07]  /*9680*/  MOV R0, UR4 ;  /* 0x0000000400007c02 */ /* 0x000fce0008000f00 */
.L_x_136:
[----:B-1----:R1:W2:Y:S02]  /*9690*/  SYNCS.PHASECHK.TRANS64.TRYWAIT P0, [R0+URZ], R2 ;  /* 0x00000002000075a7 */ /* 0x0022a400080011ff */
[----:B--2---:R-:W-:Y:S05]  /*96a0*/  @!P0 NANOSLEEP.SYNCS 0x989680 ;  /* 0x009896800000895d */ /* 0x004fea0003900000 */
[----:B------:R-:W2:Y:S02]  /*96b0*/  @!P0 SYNCS.PHASECHK.TRANS64 P0, [R0+URZ], R2 ;  /* 0x00000002000085a7 */ /* 0x000ea400080010ff */
[----:B--2---:R-:W-:Y:S05]  /*96c0*/  @!P0 BRA `(.L_x_136) ;  /* 0xfffffffc00f08947 */ /* 0x004fea000383ffff */
[----:B------:R-:W-:Y:S05]  /*96d0*/  BRA `(.L_x_137) ;  /* 0xffffff9000787947 */ /* 0x000fea000383ffff */
.L_x_35:
[----:B------:R-:W-:-:S07]  /*96e0*/  MOV R0, UR4 ;  /* 0x0000000400007c02 */ /* 0x000fce0008000f00 */
.L_x_138:
[----:B-1----:R1:W2:Y:S02]  /*96f0*/  SYNCS.PHASECHK.TRANS64.TRYWAIT P0, [R0+URZ], R2 ;  /* 0x00000002000075a7 */ /* 0x0022a400080011ff */
[----:B--2---:R-:W-:Y:S05]  /*9700*/  @!P0 NANOSLEEP.SYNCS 0x989680 ;  /* 0x009896800000895d */ /* 0x004fea0003900000 */
[----:B------:R-:W2:Y:S02]  /*9710*/  @!P0 SYNCS.PHASECHK.TRANS64 P0, [R0+URZ], R2 ;  /* 0x00000002000085a7 */ /* 0x000ea400080010ff */
[----:B--2---:R-:W-:Y:S05]  /*9720*/  @!P0 BRA `(.L_x_138) ;  /* 0xfffffffc00f08947 */ /* 0x004fea000383ffff */
[----:B------:R-:W-:Y:S05]  /*9730*/  BRA `(.L_x_139) ;  /* 0xffffff9000887947 */ /* 0x000fea000383ffff */
.L_x_36:
[----:B------:R-:W-:-:S07]  /*9740*/  MOV R0, UR4 ;  /* 0x0000000400007c02 */ /* 0x000fce0008000f00 */
.L_x_140:
[----:B-1----:R1:W2:Y:S02]  /*9750*/  SYNCS.PHASECHK.TRANS64.TRYWAIT P0, [R0+URZ], R2 ;  /* 0x00000002000075a7 */ /* 0x0022a400080011ff */
[----:B--2---:R-:W-:Y:S05]  /*9760*/  @!P0 NANOSLEEP.SYNCS 0x989680 ;  /* 0x009896800000895d */ /* 0x004fea0003900000 */
[----:B------:R-:W2:Y:S02]  /*9770*/  @!P0 SYNCS.PHASECHK.TRANS64 P0, [R0+URZ], R2 ;  /* 0x00000002000085a7 */ /* 0x000ea400080010ff */
[----:B--2---:R-:W-:Y:S05]  /*9780*/  @!P0 BRA `(.L_x_140) ;  /* 0xfffffffc00f08947 */ /* 0x004fea000383ffff */
[----:B------:R-:W-:Y:S05]  /*9790*/  BRA `(.L_x_141) ;  /* 0xffffff9000987947 */ /* 0x000fea000383ffff */
.L_x_37:
[----:B------:R-:W-:-:S07]  /*97a0*/  MOV R0, UR4 ;  /* 0x0000000400007c02 */ /* 0x000fce0008000f00 */
.L_x_142:
[----:B-1----:R1:W2:Y:S02]  /*97b0*/  SYNCS.PHASECHK.TRANS64.TRYWAIT P0, [R0+URZ], R2 ;  /* 0x00000002000075a7 */ /* 0x0022a400080011ff */
[----:B--2---:R-:W-:Y:S05]  /*97c0*/  @!P0 NANOSLEEP.SYNCS 0x989680 ;  /* 0x009896800000895d */ /* 0x004fea0003900000 */
[----:B------:R-:W2:Y:S02]  /*97d0*/  @!P0 SYNCS.PHASECHK.TRANS64 P0, [R0+URZ], R2 ;  /* 0x00000002000085a7 */ /* 0x000ea400080010ff */
[----:B--2---:R-:W-:Y:S05]  /*97e0*/  @!P0 BRA `(.L_x_142) ;  /* 0xfffffffc00f08947 */ /* 0x004fea000383ffff */
[----:B------:R-:W-:Y:S05]  /*97f0*/  BRA `(.L_x_143) ;  /* 0xffffff9000a87947 */ /* 0x000fea000383ffff */
.L_x_38:
[----:B------:R-:W-:-:S07]  /*9800*/  MOV R0, UR4 ;  /* 0x0000000400007c02 */ /* 0x000fce0008000f00 */
.L_x_144:
[----:B-1----:R1:W2:Y:S02]  /*9810*/  SYNCS.PHASECHK.TRANS64.TRYWAIT P0, [R0+URZ], R2 ;  /* 0x00000002000075a7 */ /* 0x0022a400080011ff */
[----:B--2---:R-:W-:Y:S05]  /*9820*/  @!P0 NANOSLEEP.SYNCS 0x989680 ;  /* 0x009896800000895d */ /* 0x004fea0003900000 */
[----:B------:R-:W2:Y:S02]  /*9830*/  @!P0 SYNCS.PHASECHK.TRANS64 P0, [R0+URZ], R2 ;  /* 0x00000002000085a7 */ /* 0x000ea400080010ff */
[----:B--2---:R-:W-:Y:S05]  /*9840*/  @!P0 BRA `(.L_x_144) ;  /* 0xfffffffc00f08947 */ /* 0x004fea000383ffff */
[----:B------:R-:W-:Y:S05]  /*9850*/  BRA `(.L_x_145) ;  /* 0xffffff9000b87947 */ /* 0x000fea000383ffff */
.L_x_39:
[----:B------:R-:W-:-:S07]  /*9860*/  MOV R0, UR4 ;  /* 0x0000000400007c02 */ /* 0x000fce0008000f00 */
.L_x_146:
[----:B-1----:R1:W2:Y:S02]  /*9870*/  SYNCS.PHASECHK.TRANS64.TRYWAIT P0, [R0+URZ], R2 ;  /* 0x00000002000075a7 */ /* 0x0022a400080011ff */
[----:B--2---:R-:W-:Y:S05]  /*9880*/  @!P0 NANOSLEEP.SYNCS 0x989680 ;  /* 0x009896800000895d */ /* 0x004fea0003900000 */
[----:B------:R-:W2:Y:S02]  /*9890*/  @!P0 SYNCS.PHASECHK.TRANS64 P0, [R0+URZ], R2 ;  /* 0x00000002000085a7 */ /* 0x000ea400080010ff */
[----:B--2---:R-:W-:Y:S05]  /*98a0*/  @!P0 BRA `(.L_x_146) ;  /* 0xfffffffc00f08947 */ /* 0x004fea000383ffff */
[----:B------:R-:W-:Y:S05]  /*98b0*/  BRA `(.L_x_147) ;  /* 0xffffff9000c87947 */ /* 0x000fea000383ffff */
.L_x_40:
[----:B------:R-:W-:-:S07]  /*98c0*/  MOV R0, UR4 ;  /* 0x0000000400007c02 */ /* 0x000fce0008000f00 */
.L_x_148:
[----:B-1----:R1:W2:Y:S02]  /*98d0*/  SYNCS.PHASECHK.TRANS64.TRYWAIT P0, [R0+URZ], R2 ;  /* 0x00000002000075a7 */ /* 0x0022a400080011ff */
[----:B--2---:R-:W-:Y:S05]  /*98e0*/  @!P0 NANOSLEEP.SYNCS 0x989680 ;  /* 0x009896800000895d */ /* 0x004fea0003900000 */
[----:B------:R-:W2:Y:S02]  /*98f0*/  @!P0 SYNCS.PHASECHK.TRANS64 P0, [R0+URZ], R2 ;  /* 0x00000002000085a7 */ /* 0x000ea400080010ff */
[----:B--2---:R-:W-:Y:S05]  /*9900*/  @!P0 BRA `(.L_x_148) ;  /* 0xfffffffc00f08947 */ /* 0x004fea000383ffff */
[----:B------:R-:W-:Y:S05]  /*9910*/  BRA `(.L_x_149) ;  /* 0xffffff9000d87947 */ /* 0x000fea000383ffff */
.L_x_41:
[----:B------:R-:W-:-:S07]  /*9920*/  MOV R0, UR4 ;  /* 0x0000000400007c02 */ /* 0x000fce0008000f00 */
.L_x_150:
[----:B-1----:R1:W2:Y:S02]  /*9930*/  SYNCS.PHASECHK.TRANS64.TRYWAIT P0, [R0+URZ], R2 ;  /* 0x00000002000075a7 */ /* 0x0022a400080011ff */
[----:B--2---:R-:W-:Y:S05]  /*9940*/  @!P0 NANOSLEEP.SYNCS 0x989680 ;  /* 0x009896800000895d */ /* 0x004fea0003900000 */
[----:B------:R-:W2:Y:S02]  /*9950*/  @!P0 SYNCS.PHASECHK.TRANS64 P0, [R0+URZ], R2 ;  /* 0x00000002000085a7 */ /* 0x000ea400080010ff */
[----:B--2---:R-:W-:Y:S05]  /*9960*/  @!P0 BRA `(.L_x_150) ;  /* 0xfffffffc00f08947 */ /* 0x004fea000383ffff */
[----:B------:R-:W-:Y:S05]  /*9970*/  BRA `(.L_x_151) ;  /* 0xffffff9000e87947 */ /* 0x000fea000383ffff */
.L_x_42:
[----:B------:R-:W-:-:S07]  /*9980*/  MOV R0, UR4 ;  /* 0x0000000400007c02 */ /* 0x000fce0008000f00 */
.L_x_152:
[----:B-1----:R1:W2:Y:S02]  /*9990*/  SYNCS.PHASECHK.TRANS64.TRYWAIT P0, [R0+URZ], R2 ;  /* 0x00000002000075a7 */ /* 0x0022a400080011ff */
[----:B--2---:R-:W-:Y:S05]  /*99a0*/  @!P0 NANOSLEEP.SYNCS 0x989680 ;  /* 0x009896800000895d */ /* 0x004fea0003900000 */
[----:B------:R-:W2:Y:S02]  /*99b0*/  @!P0 SYNCS.PHASECHK.TRANS64 P0, [R0+URZ], R2 ;  /* 0x00000002000085a7 */ /* 0x000ea400080010ff */
[----:B--2---:R-:W-:Y:S05]  /*99c0*/  @!P0 BRA `(.L_x_152) ;  /* 0xfffffffc00f08947 */ /* 0x004fea000383ffff */
[----:B------:R-:W-:Y:S05]  /*99d0*/  BRA `(.L_x_153) ;  /* 0xffffff9000f87947 */ /* 0x000fea000383ffff */
.L_x_43:
[----:B------:R-:W-:-:S07]  /*99e0*/  MOV R0, UR4 ;  /* 0x0000000400007c02 */ /* 0x000fce0008000f00 */
.L_x_154:
[----:B-1----:R1:W2:Y:S02]  /*99f0*/  SYNCS.PHASECHK.TRANS64.TRYWAIT P0, [R0+URZ], R2 ;  /* 0x00000002000075a7 */ /* 0x0022a400080011ff */
[----:B--2---:R-:W-:Y:S05]  /*9a00*/  @!P0 NANOSLEEP.SYNCS 0x989680 ;  /* 0x009896800000895d */ /* 0x004fea0003900000 */
[----:B------:R-:W2:Y:S02]  /*9a10*/  @!P0 SYNCS.PHASECHK.TRANS64 P0, [R0+URZ], R2 ;  /* 0x00000002000085a7 */ /* 0x000ea400080010ff */
[----:B--2---:R-:W-:Y:S05]  /*9a20*/  @!P0 BRA `(.L_x_154) ;  /* 0xfffffffc00f08947 */ /* 0x004fea000383ffff */
[----:B------:R-:W-:Y:S05]  /*9a30*/  BRA `(.L_x_155) ;  /* 0xffffff9400087947 */ /* 0x000fea000383ffff */
.L_x_44:
[----:B------:R-:W-:-:S07]  /*9a40*/  MOV R0, UR4 ;  /* 0x0000000400007c02 */ /* 0x000fce0008000f00 */
.L_x_156:
[----:B-1----:R1:W2:Y:S02]  /*9a50*/  SYNCS.PHASECHK.TRANS64.TRYWAIT P0, [R0+URZ], R2 ;  /* 0x00000002000075a7 */ /* 0x0022a400080011ff */
[----:B--2---:R-:W-:Y:S05]  /*9a60*/  @!P0 NANOSLEEP.SYNCS 0x989680 ;  /* 0x009896800000895d */ /* 0x004fea0003900000 */
[----:B------:R-:W2:Y:S02]  /*9a70*/  @!P0 SYNCS.PHASECHK.TRANS64 P0, [R0+URZ], R2 ;  /* 0x00000002000085a7 */ /* 0x000ea400080010ff */
[----:B--2---:R-:W-:Y:S05]  /*9a80*/  @!P0 BRA `(.L_x_156) ;  /* 0xfffffffc00f08947 */ /* 0x004fea000383ffff */
[----:B------:R-:W-:Y:S05]  /*9a90*/  BRA `(.L_x_157) ;  /* 0xffffff9400187947 */ /* 0x000fea000383ffff */
.L_x_47:
[----:B------:R-:W-:-:S07]  /*9aa0*/  MOV R4, UR45 ;  /* 0x0000002d00047c02 */ /* 0x000fce0008000f00 */
.L_x_158:
[----:B-1----:R1:W2:Y:S02]  /*9ab0*/  SYNCS.PHASECHK.TRANS64.TRYWAIT P1, [R4+URZ+0x118], R6 ;  /* 0x00011806040075a7 */ /* 0x0022a400080211ff */
[----:B--2---:R-:W-:Y:S05]  /*9ac0*/  @!P1 NANOSLEEP.SYNCS 0x989680 ;  /* 0x009896800000995d */ /* 0x004fea0003900000 */
[----:B------:R-:W2:Y:S02]  /*9ad0*/  @!P1 SYNCS.PHASECHK.TRANS64 P1, [R4+URZ+0x118], R6 ;  /* 0x00011806040095a7 */ /* 0x000ea400080210ff */
[----:B--2---:R-:W-:Y:S05]  /*9ae0*/  @!P1 BRA `(.L_x_158) ;  /* 0xfffffffc00f09947 */ /* 0x004fea000383ffff */
[----:B------:R-:W-:Y:S05]  /*9af0*/  BRA `(.L_x_159) ;  /* 0xffffff9400807947 */ /* 0x000fea000383ffff */
.L_x_48:
[----:B-1----:R-:W-:-:S07]  /*9b00*/  MOV R4, UR45 ;  /* 0x0000002d00047c02 */ /* 0x002fce0008000f00 */
.L_x_160:
[----:B-1----:R1:W2:Y:S02]  /*9b10*/  SYNCS.PHASECHK.TRANS64.TRYWAIT P1, [R4+URZ+0x110], R5 ;  /* 0x00011005040075a7 */ /* 0x0022a400080211ff */
[----:B--2---:R-:W-:Y:S05]  /*9b20*/  @!P1 NANOSLEEP.SYNCS 0x989680 ;  /* 0x009896800000995d */ /* 0x004fea0003900000 */
[----:B------:R-:W2:Y:S02]  /*9b30*/  @!P1 SYNCS.PHASECHK.TRANS64 P1, [R4+URZ+0x110], R5 ;  /* 0x00011005040095a7 */ /* 0x000ea400080210ff */
[----:B--2---:R-:W-:Y:S05]  /*9b40*/  @!P1 BRA `(.L_x_160) ;  /* 0xfffffffc00f09947 */ /* 0x004fea000383ffff */
[----:B------:R-:W-:Y:S05]  /*9b50*/  BRA `(.L_x_161) ;  /* 0xffffff9400887947 */ /* 0x000fea000383ffff */
.L_x_56:
[----:B------:R-:W-:-:S07]  /*9b60*/  MOV R0, UR6 ;  /* 0x0000000600007c02 */ /* 0x000fce0008000f00 */
.L_x_162:
[----:B-1----:R1:W2:Y:S02]  /*9b70*/  SYNCS.PHASECHK.TRANS64.TRYWAIT P0, [R0+URZ+0x110], R4 ;  /* 0x00011004000075a7 */ /* 0x0022a400080011ff */
[----:B--2---:R-:W-:Y:S05]  /*9b80*/  @!P0 NANOSLEEP.SYNCS 0x989680 ;  /* 0x009896800000895d */ /* 0x004fea0003900000 */
[----:B------:R-:W2:Y:S02]  /*9b90*/  @!P0 SYNCS.PHASECHK.TRANS64 P0, [R0+URZ+0x110], R4 ;  /* 0x00011004000085a7 */ /* 0x000ea400080010ff */
[----:B--2---:R-:W-:Y:S05]  /*9ba0*/  @!P0 BRA `(.L_x_162) ;  /* 0xfffffffc00f08947 */ /* 0x004fea000383ffff */
[----:B------:R-:W-:Y:S05]  /*9bb0*/  BRA `(.L_x_163) ;  /* 0xffffff9800fc7947 */ /* 0x000fea000383ffff */
.L_x_57:
[----:B------:R-:W-:-:S07]  /*9bc0*/  MOV R4, UR8 ;  /* 0x0000000800047c02 */ /* 0x000fce0008000f00 */
.L_x_164:
[----:B-1----:R1:W2:Y:S02]  /*9bd0*/  SYNCS.PHASECHK.TRANS64.TRYWAIT P0, [R4+URZ+0x130], R0 ;  /* 0x00013000040075a7 */ /* 0x0022a400080011ff */
[----:B--2---:R-:W-:Y:S05]  /*9be0*/  @!P0 NANOSLEEP.SYNCS 0x989680 ;  /* 0x009896800000895d */ /* 0x004fea0003900000 */
[----:B------:R-:W2:Y:S02]  /*9bf0*/  @!P0 SYNCS.PHASECHK.TRANS64 P0, [R4+URZ+0x130], R0 ;  /* 0x00013000040085a7 */ /* 0x000ea400080010ff */
[----:B--2---:R-:W-:Y:S05]  /*9c00*/  @!P0 BRA `(.L_x_164) ;  /* 0xfffffffc00f08947 */ /* 0x004fea000383ffff */
[----:B------:R-:W-:Y:S05]  /*9c10*/  BRA `(.L_x_165) ;  /* 0xffffff9c00187947 */ /* 0x000fea000383ffff */
.L_x_60:
[----:B-1----:R-:W-:Y:S07]  /*9c20*/  MOV R0, UR7 ;  /* 0x0000000700007c02 */ /* 0x002fee0008000f00 */
.L_x_166:
[----:B-1----:R1:W2:Y:S02]  /*9c30*/  SYNCS.PHASECHK.TRANS64.TRYWAIT P0, [R0+URZ], R5 ;  /* 0x00000005000075a7 */ /* 0x0022a400080011ff */
[----:B--2---:R-:W-:Y:S05]  /*9c40*/  @!P0 NANOSLEEP.SYNCS 0x989680 ;  /* 0x009896800000895d */ /* 0x004fea0003900000 */
[----:B------:R-:W2:Y:S02]  /*9c50*/  @!P0 SYNCS.PHASECHK.TRANS64 P0, [R0+URZ], R5 ;  /* 0x00000005000085a7 */ /* 0x000ea400080010ff */
[----:B--2---:R-:W-:Y:S05]  /*9c60*/  @!P0 BRA `(.L_x_166) ;  /* 0xfffffffc00f08947 */ /* 0x004fea000383ffff */
[----:B------:R-:W-:Y:S05]  /*9c70*/  BRA `(.L_x_59) ;  /* 0xffffff9c003c7947 */ /* 0x000fea000383ffff */
.L_x_63:
[----:B------:R-:W-:-:S07]  /*9c80*/  MOV R0, UR5 ;  /* 0x0000000500007c02 */ /* 0x000fce0008000f00 */
.L_x_167:
[----:B-1----:R1:W4:Y:S02]  /*9c90*/  SYNCS.PHASECHK.TRANS64.TRYWAIT P0, [R0+URZ], R2 ;  /* 0x00000002000075a7 */ /* 0x00232400080011ff */
[----:B----4-:R-:W-:Y:S05]  /*9ca0*/  @!P0 NANOSLEEP.SYNCS 0x989680 ;  /* 0x009896800000895d */ /* 0x010fea0003900000 */
[----:B------:R-:W4:Y:S02]  /*9cb0*/  @!P0 SYNCS.PHASECHK.TRANS64 P0, [R0+URZ], R2 ;  /* 0x00000002000085a7 */ /* 0x000f2400080010ff */
[----:B----4-:R-:W-:Y:S05]  /*9cc0*/  @!P0 BRA `(.L_x_167) ;  /* 0xfffffffc00f08947 */ /* 0x010fea000383ffff */
[----:B------:R-:W-:Y:S05]  /*9cd0*/  BRA `(.L_x_168) ;  /* 0xffffffa000047947 */ /* 0x000fea000383ffff */
.L_x_64:
[----:B------:R-:W-:-:S07]  /*9ce0*/  MOV R0, UR7 ;  /* 0x0000000700007c02 */ /* 0x000fce0008000f00 */
.L_x_169:
[----:B-1----:R1:W4:Y:S02]  /*9cf0*/  SYNCS.PHASECHK.TRANS64.TRYWAIT P0, [R0+URZ], R2 ;  /* 0x00000002000075a7 */ /* 0x00232400080011ff */
[----:B----4-:R-:W-:Y:S05]  /*9d00*/  @!P0 NANOSLEEP.SYNCS 0x989680 ;  /* 0x009896800000895d */ /* 0x010fea0003900000 */
[----:B------:R-:W4:Y:S02]  /*9d10*/  @!P0 SYNCS.PHASECHK.TRANS64 P0, [R0+URZ], R2 ;  /* 0x00000002000085a7 */ /* 0x000f2400080010ff */
[----:B----4-:R-:W-:Y:S05]  /*9d20*/  @!P0 BRA `(.L_x_169) ;  /* 0xfffffffc00f08947 */ /* 0x010fea000383ffff */
[----:B------:R-:W-:Y:S05]  /*9d30*/  BRA `(.L_x_170) ;  /* 0xffffffa000107947 */ /* 0x000fea000383ffff */
.L_x_69:
[----:B------:R-:W-:Y:S07]  /*9d40*/  MOV R0, UR22 ;  /* 0x0000001600007c02 */ /* 0x000fee0008000f00 */
.L_x_171:
[----:B--2---:R2:W3:Y:S02]  /*9d50*/  SYNCS.PHASECHK.TRANS64.TRYWAIT P0, [R0+URZ+0x110], R2 ;  /* 0x00011002000075a7 */ /* 0x0044e400080011ff */
[----:B---3--:R-:W-:Y:S05]  /*9d60*/  @!P0 NANOSLEEP.SYNCS 0x989680 ;  /* 0x009896800000895d */ /* 0x008fea0003900000 */
[----:B------:R-:W3:Y:S02]  /*9d70*/  @!P0 SYNCS.PHASECHK.TRANS64 P0, [R0+URZ+0x110], R2 ;  /* 0x00011002000085a7 */ /* 0x000ee400080010ff */
[----:B---3--:R-:W-:Y:S05]  /*9d80*/  @!P0 BRA `(.L_x_171) ;  /* 0xfffffffc00f08947 */ /* 0x008fea000383ffff */
[----:B------:R-:W-:Y:S05]  /*9d90*/  BRA `(.L_x_172) ;  /* 0xffffffa400407947 */ /* 0x000fea000383ffff */
.L_x_72:
[----:B------:R-:W-:Y:S07]  /*9da0*/  MOV R0, UR22 ;  /* 0x0000001600007c02 */ /* 0x000fee0008000f00 */
.L_x_173:
[----:B-1----:R1:W2:Y:S02]  /*9db0*/  SYNCS.PHASECHK.TRANS64.TRYWAIT P0, [R0+URZ+0x108], R2 ;  /* 0x00010802000075a7 */ /* 0x0022a400080011ff */
[----:B--2---:R-:W-:Y:S05]  /*9dc0*/  @!P0 NANOSLEEP.SYNCS 0x989680 ;  /* 0x009896800000895d */ /* 0x004fea0003900000 */
[----:B------:R-:W2:Y:S02]  /*9dd0*/  @!P0 SYNCS.PHASECHK.TRANS64 P0, [R0+URZ+0x108], R2 ;  /* 0x00010802000085a7 */ /* 0x000ea400080010ff */
[----:B--2---:R-:W-:Y:S05]  /*9de0*/  @!P0 BRA `(.L_x_173) ;  /* 0xfffffffc00f08947 */ /* 0x004fea000383ffff */
[----:B------:R-:W-:Y:S05]  /*9df0*/  BRA `(.L_x_71) ;  /* 0xffffffa800187947 */ /* 0x000fea000383ffff */
.L_x_75:
[----:B------:R-:W-:Y:S07]  /*9e00*/  MOV R0, UR22 ;  /* 0x0000001600007c02 */ /* 0x000fee0008000f00 */
.L_x_174:
[----:B-1----:R1:W2:Y:S02]  /*9e10*/  SYNCS.PHASECHK.TRANS64.TRYWAIT P0, [R0+URZ+0xe0], R14 ;  /* 0x0000e00e000075a7 */ /* 0x0022a400080011ff */
[----:B--2---:R-:W-:Y:S05]  /*9e20*/  @!P0 NANOSLEEP.SYNCS 0x989680 ;  /* 0x009896800000895d */ /* 0x004fea0003900000 */
[----:B------:R-:W2:Y:S02]  /*9e30*/  @!P0 SYNCS.PHASECHK.TRANS64 P0, [R0+URZ+0xe0], R14 ;  /* 0x0000e00e000085a7 */ /* 0x000ea400080010ff */
[----:B--2---:R-:W-:Y:S05]  /*9e40*/  @!P0 BRA `(.L_x_174) ;  /* 0xfffffffc00f08947 */ /* 0x004fea000383ffff */
[----:B------:R-:W-:Y:S05]  /*9e50*/  BRA `(.L_x_175) ;  /* 0xffffffa800d07947 */ /* 0x000fea000383ffff */
.L_x_76:
[----:B------:R-:W-:Y:S07]  /*9e60*/  MOV R0, UR22 ;  /* 0x0000001600007c02 */ /* 0x000fee0008000f00 */
.L_x_176:
[----:B-1----:R1:W2:Y:S02]  /*9e70*/  SYNCS.PHASECHK.TRANS64.TRYWAIT P0, [R0+URZ+0xe8], R14 ;  /* 0x0000e80e000075a7 */ /* 0x0022a400080011ff */
[----:B--2---:R-:W-:Y:S05]  /*9e80*/  @!P0 NANOSLEEP.SYNCS 0x989680 ;  /* 0x009896800000895d */ /* 0x004fea0003900000 */
[----:B------:R-:W2:Y:S02]  /*9e90*/  @!P0 SYNCS.PHASECHK.TRANS64 P0, [R0+URZ+0xe8], R14 ;  /* 0x0000e80e000085a7 */ /* 0x000ea400080010ff */
[----:B--2---:R-:W-:Y:S05]  /*9ea0*/  @!P0 BRA `(.L_x_176) ;  /* 0xfffffffc00f08947 */ /* 0x004fea000383ffff */
[----:B------:R-:W-:Y:S05]  /*9eb0*/  BRA `(.L_x_177) ;  /* 0xffffffac00047947 */ /* 0x000fea000383ffff */
.L_x_77:
[----:B------:R-:W-:Y:S07]  /*9ec0*/  MOV R0, UR22 ;  /* 0x0000001600007c02 */ /* 0x000fee0008000f00 */
.L_x_178:
[----:B-1----:R1:W2:Y:S02]  /*9ed0*/  SYNCS.PHASECHK.TRANS64.TRYWAIT P0, [R0+URZ+0xf0], R14 ;  /* 0x0000f00e000075a7 */ /* 0x0022a400080011ff */
[----:B--2---:R-:W-:Y:S05]  /*9ee0*/  @!P0 NANOSLEEP.SYNCS 0x989680 ;  /* 0x009896800000895d */ /* 0x004fea0003900000 */
[----:B------:R-:W2:Y:S02]  /*9ef0*/  @!P0 SYNCS.PHASECHK.TRANS64 P0, [R0+URZ+0xf0], R14 ;  /* 0x0000f00e000085a7 */ /* 0x000ea400080010ff */
[----:B--2---:R-:W-:Y:S05]  /*9f00*/  @!P0 BRA `(.L_x_178) ;  /* 0xfffffffc00f08947 */ /* 0x004fea000383ffff */
[----:B------:R-:W-:Y:S05]  /*9f10*/  BRA `(.L_x_179) ;  /* 0xffffffac00487947 */ /* 0x000fea000383ffff */
.L_x_78:
[----:B------:R-:W-:Y:S07]  /*9f20*/  MOV R0, UR22 ;  /* 0x0000001600007c02 */ /* 0x000fee0008000f00 */
.L_x_180:
[----:B-1----:R1:W2:Y:S02]  /*9f30*/  SYNCS.PHASECHK.TRANS64.TRYWAIT P0, [R0+URZ+0xf8], R14 ;  /* 0x0000f80e000075a7 */ /* 0x0022a400080011ff */
[----:B--2---:R-:W-:Y:S05]  /*9f40*/  @!P0 NANOSLEEP.SYNCS 0x989680 ;  /* 0x009896800000895d */ /* 0x004fea0003900000 */
[----:B------:R-:W2:Y:S02]  /*9f50*/  @!P0 SYNCS.PHASECHK.TRANS64 P0, [R0+URZ+0xf8], R14 ;  /* 0x0000f80e000085a7 */ /* 0x000ea400080010ff */
[----:B--2---:R-:W-:Y:S05]  /*9f60*/  @!P0 BRA `(.L_x_180) ;  /* 0xfffffffc00f08947 */ /* 0x004fea000383ffff */
[----:B------:R-:W-:Y:S05]  /*9f70*/  BRA `(.L_x_181) ;  /* 0xffffffac00cc7947 */ /* 0x000fea000383ffff */
.L_x_80:
[----:B------:R-:W-:-:S07]  /*9f80*/  MOV R0, UR22 ;  /* 0x0000001600007c02 */ /* 0x000fce0008000f00 */
.L_x_182:
[----:B-1----:R1:W3:Y:S02]  /*9f90*/  SYNCS.PHASECHK.TRANS64.TRYWAIT P0, [R0+URZ+0xe0], R2 ;  /* 0x0000e002000075a7 */ /* 0x0022e400080011ff */
[----:B---3--:R-:W-:Y:S05]  /*9fa0*/  @!P0 NANOSLEEP.SYNCS 0x989680 ;  /* 0x009896800000895d */ /* 0x008fea0003900000 */
[----:B------:R-:W3:Y:S02]  /*9fb0*/  @!P0 SYNCS.PHASECHK.TRANS64 P0, [R0+URZ+0xe0], R2 ;  /* 0x0000e002000085a7 */ /* 0x000ee400080010ff */
[----:B---3--:R-:W-:Y:S05]  /*9fc0*/  @!P0 BRA `(.L_x_182) ;  /* 0xfffffffc00f08947 */ /* 0x008fea000383ffff */
[----:B------:R-:W-:Y:S05]  /*9fd0*/  BRA `(.L_x_183) ;  /* 0xffffffb000307947 */ /* 0x000fea000383ffff */
.L_x_81:
[----:B-1----:R-:W-:-:S07]  /*9fe0*/  MOV R0, UR22 ;  /* 0x0000001600007c02 */ /* 0x002fce0008000f00 */
.L_x_184:
[----:B-1----:R1:W3:Y:S02]  /*9ff0*/  SYNCS.PHASECHK.TRANS64.TRYWAIT P0, [R0+URZ+0xe8], R2 ;  /* 0x0000e802000075a7 */ /* 0x0022e400080011ff */
[----:B---3--:R-:W-:Y:S05]  /*a000*/  @!P0 NANOSLEEP.SYNCS 0x989680 ;  /* 0x009896800000895d */ /* 0x008fea0003900000 */
[----:B------:R-:W3:Y:S02]  /*a010*/  @!P0 SYNCS.PHASECHK.TRANS64 P0, [R0+URZ+0xe8], R2 ;  /* 0x0000e802000085a7 */ /* 0x000ee400080010ff */
[----:B---3--:R-:W-:Y:S05]  /*a020*/  @!P0 BRA `(.L_x_184) ;  /* 0xfffffffc00f08947 */ /* 0x008fea000383ffff */
[----:B------:R-:W-:Y:S05]  /*a030*/  BRA `(.L_x_185) ;  /* 0xffffffb000207947 */ /* 0x000fea000383ffff */
.L_x_82:
[----:B-1----:R-:W-:-:S07]  /*a040*/  MOV R0, UR22 ;  /* 0x0000001600007c02 */ /* 0x002fce0008000f00 */
.L_x_186:
[----:B-1----:R1:W3:Y:S02]  /*a050*/  SYNCS.PHASECHK.TRANS64.TRYWAIT P0, [R0+URZ+0xf0], R2 ;  /* 0x0000f002000075a7 */ /* 0x0022e400080011ff */
[----:B---3--:R-:W-:Y:S05]  /*a060*/  @!P0 NANOSLEEP.SYNCS 0x989680 ;  /* 0x009896800000895d */ /* 0x008fea0003900000 */
[----:B------:R-:W3:Y:S02]  /*a070*/  @!P0 SYNCS.PHASECHK.TRANS64 P0, [R0+URZ+0xf0], R2 ;  /* 0x0000f002000085a7 */ /* 0x000ee400080010ff */
[----:B---3--:R-:W-:Y:S05]  /*a080*/  @!P0 BRA `(.L_x_186) ;  /* 0xfffffffc00f08947 */ /* 0x008fea000383ffff */
[----:B------:R-:W-:Y:S05]  /*a090*/  BRA `(.L_x_187) ;  /* 0xffffffb000107947 */ /* 0x000fea000383ffff */
.L_x_84:
[----:B------:R-:W-:Y:S07]  /*a0a0*/  MOV R0, UR50 ;  /* 0x0000003200007c02 */ /* 0x000fee0008000f00 */
.L_x_188:
[----:B-1----:R1:W2:Y:S02]  /*a0b0*/  SYNCS.PHASECHK.TRANS64.TRYWAIT P0, [R0+URZ+0x110], R2 ;  /* 0x00011002000075a7 */ /* 0x0022a400080011ff */
[----:B--2---:R-:W-:Y:S05]  /*a0c0*/  @!P0 NANOSLEEP.SYNCS 0x989680 ;  /* 0x009896800000895d */ /* 0x004fea0003900000 */
[----:B------:R-:W2:Y:S02]  /*a0d0*/  @!P0 SYNCS.PHASECHK.TRANS64 P0, [R0+URZ+0x110], R2 ;  /* 0x00011002000085a7 */ /* 0x000ea400080010ff */
[----:B--2---:R-:W-:Y:S05]  /*a0e0*/  @!P0 BRA `(.L_x_188) ;  /* 0xfffffffc00f08947 */ /* 0x004fea000383ffff */
[----:B------:R-:W-:Y:S05]  /*a0f0*/  BRA `(.L_x_189) ;  /* 0xffffffb000e07947 */ /* 0x000fea000383ffff */
.L_x_95:
[----:B-1----:R-:W-:Y:S04]  /*a100*/  MOV R2, UR50 ;  /* 0x0000003200027c02 */ /* 0x002fe80008000f00 */
[----:B------:R1:W3:Y:S03]  /*a110*/  SYNCS.PHASECHK.TRANS64.TRYWAIT P1, [R2+URZ+0xc0], R3 ;  /* 0x0000c003020075a7 */ /* 0x0002e600080211ff */
[----:B---3--:R-:W-:Y:S05]  /*a120*/  @!P1 NANOSLEEP.SYNCS 0x989680 ;  /* 0x009896800000995d */ /* 0x008fea0003900000 */
[----:B------:R-:W3:Y:S02]  /*a130*/  @!P1 SYNCS.PHASECHK.TRANS64 P1, [R2+URZ+0xc0], R3 ;  /* 0x0000c003020095a7 */ /* 0x000ee400080210ff */
[----:B---3--:R-:W-:Y:S05]  /*a140*/  @!P1 BRA `(.L_x_95) ;  /* 0xfffffffc00ec9947 */ /* 0x008fea000383ffff */
[----:B------:R-:W-:Y:S05]  /*a150*/  BRA `(.L_x_94) ;  /* 0xffffffc000207947 */ /* 0x000fea000383ffff */
.L_x_97:
[----:B-1----:R1:W4:Y:S02]  /*a160*/  SYNCS.PHASECHK.TRANS64.TRYWAIT P0, [R64+URZ+0x120], R0 ;  /* 0x00012000400075a7 */ /* 0x00232400080011ff */
[----:B----4-:R-:W-:Y:S05]  /*a170*/  @!P0 NANOSLEEP.SYNCS 0x989680 ;  /* 0x009896800000895d */ /* 0x010fea0003900000 */
[----:B------:R-:W4:Y:S02]  /*a180*/  @!P0 SYNCS.PHASECHK.TRANS64 P0, [R64+URZ+0x120], R0 ;  /* 0x00012000400085a7 */ /* 0x000f2400080010ff */
[----:B----4-:R-:W-:Y:S05]  /*a190*/  @!P0 BRA `(.L_x_97) ;  /* 0xfffffffc00f08947 */ /* 0x010fea000383ffff */
[----:B------:R-:W-:Y:S05]  /*a1a0*/  BRA `(.L_x_96) ;  /* 0xffffffc000487947 */ /* 0x000fea000383ffff */
.L_x_106:
[----:B--2---:R2:W4:Y:S02]  /*a1b0*/  SYNCS.PHASECHK.TRANS64.TRYWAIT P0, [R2+URZ+0xc0], R0 ;  /* 0x0000c000020075a7 */ /* 0x00452400080011ff */
[----:B----4-:R-:W-:Y:S05]  /*a1c0*/  @!P0 NANOSLEEP.SYNCS 0x989680 ;  /* 0x009896800000895d */ /* 0x010fea0003900000 */
[----:B------:R-:W4:Y:S02]  /*a1d0*/  @!P0 SYNCS.PHASECHK.TRANS64 P0, [R2+URZ+0xc0], R0 ;  /* 0x0000c000020085a7 */ /* 0x000f2400080010ff */
[----:B----4-:R-:W-:Y:S05]  /*a1e0*/  @!P0 BRA `(.L_x_106) ;  /* 0xfffffffc00f08947 */ /* 0x010fea000383ffff */
[----:B------:R-:W-:Y:S05]  /*a1f0*/  BRA `(.L_x_105) ;  /* 0xffffffcc002c7947 */ /* 0x000fea000383ffff */
.L_x_114:
[----:B-1----:R1:W2:Y:S02]  /*a200*/  SYNCS.PHASECHK.TRANS64.TRYWAIT P0, [R6+URZ+0xc0], R5 ;  /* 0x0000c005060075a7 */ /* 0x0022a400080011ff */
[----:B--2---:R-:W-:Y:S05]  /*a210*/  @!P0 NANOSLEEP.SYNCS 0x989680 ;  /* 0x009896800000895d */ /* 0x004fea0003900000 */
[----:B------:R-:W2:Y:S02]  /*a220*/  @!P0 SYNCS.PHASECHK.TRANS64 P0, [R6+URZ+0xc0], R5 ;  /* 0x0000c005060085a7 */ /* 0x000ea400080010ff */
[----:B--2---:R-:W-:Y:S05]  /*a230*/  @!P0 BRA `(.L_x_114) ;  /* 0xfffffffc00f08947 */ /* 0x004fea000383ffff */
[----:B------:R-:W-:Y:S05]  /*a240*/  BRA `(.L_x_113) ;  /* 0xffffffd800307947 */ /* 0x000fea000383ffff */
.L_x_122:
[----:B--2---:R2:W4:Y:S02]  /*a250*/  SYNCS.PHASECHK.TRANS64.TRYWAIT P0, [R2+URZ+0xc0], R5 ;  /* 0x0000c005020075a7 */ /* 0x00452400080011ff */
[----:B----4-:R-:W-:Y:S05]  /*a260*/  @!P0 NANOSLEEP.SYNCS 0x989680 ;  /* 0x009896800000895d */ /* 0x010fea0003900000 */
[----:B------:R-:W4:Y:S02]  /*a270*/  @!P0 SYNCS.PHASECHK.TRANS64 P0, [R2+URZ+0xc0], R5 ;  /* 0x0000c005020085a7 */ /* 0x000f2400080010ff */
[----:B----4-:R-:W-:Y:S05]  /*a280*/  @!P0 BRA `(.L_x_122) ;  /* 0xfffffffc00f08947 */ /* 0x010fea000383ffff */
[----:B------:R-:W-:Y:S05]  /*a290*/  BRA `(.L_x_121) ;  /* 0xffffffe400307947 */ /* 0x000fea000383ffff */
        .weak           $__internal_0_$__cuda_sm10x_tcgen05_guardrail_trap_col_being_dealloced_not_returned_by_alloc
        .type           $__internal_0_$__cuda_sm10x_tcgen05_guardrail_trap_col_being_dealloced_not_returned_by_alloc,@function
        .size           $__internal_0_$__cuda_sm10x_tcgen05_guardrail_trap_col_being_dealloced_not_returned_by_alloc,($__internal_1_$__cuda_sm10x_tcgen05_guardrail_trap_phase_invalid_during_alloc - $__internal_0_$__cuda_sm10x_tcgen05_guardrail_trap_col_being_dealloced_not_returned_by_alloc)
$__internal_0_$__cuda_sm10x_tcgen05_guardrail_trap_col_being_dealloced_not_returned_by_alloc:
[----:B------:R-:W-:Y:S05]  /*a2a0*/  BPT.TRAP 0x1 ;  /* 0x000000040000795c */ /* 0x000fea0000300000 */
[----:B------:R-:W-:-:S04]  /*a2b0*/  HFMA2 R3, -RZ, RZ, 0, 0 ;  /* 0x00000000ff037431 */ /* 0x000fc800000001ff */
[----:B------:R-:W-:Y:S05]  /*a2c0*/  RET.REL.NODEC R2 `(_ZN7cutlass13device_kernelINS_4conv6kernel13ConvUniversalINS1_16ConvProblemShapeILNS1_8OperatorE1ELi2EEENS1_10collective14CollectiveConvINS1_47MainloopSm100TmaUmmaWarpSpecializedImplicitGemmILS5_1ELi12ELi2ELi1ELi2EN4cute5tupleIJNSA_1CILi1EEESD_SD_EEEEENSB_IJNSC_ILi128EEESG_NSB_IJNSC_ILi32EEEEEEEEENS_10bfloat16_tESK_NSA_8TiledMMAINSA_8MMA_AtomIJNSA_20SM100_MMA_F16BF16_SSISK_SK_fLi128ELi128ELNSA_4UMMA5MajorE0ELSP_1ELNSO_7ScaleInE0ELSQ_0EEEEEENSA_6LayoutISE_NSB_IJNSC_ILi0EEESU_SU_EEEEENSB_IJNSA_10UnderscoreESX_SX_EEEEENS7_6detail27Sm100ImplicitGemmTileTraitsINSA_20SM90_TMA_LOAD_IM2COLENSA_14ComposedLayoutINSA_7SwizzleILi2ELi4ELi3EEENSA_18smem_ptr_flag_bitsILi16EEENST_INSB_IJNSC_ILi8EEESH_EEENSB_IJSH_SD_EEEEEEEvEENS11_INSA_13SM90_TMA_LOADENS13_INS14_ILi3ELi4ELi3EEES17_NST_INSB_IJNSC_ILi64EEES18_EEENSB_IJSD_S1G_EEEEEEEvEEEENS_8epilogue10collective18CollectiveEpilogueINS1N_23Sm100TmaWarpSpecializedILi4ELi2ELi32ELb1ELb0EEEJSJ_NSB_IJNST_ISG_SD_EENST_ISH_SD_EEEEESK_NSB_IJNSB_IJlllEEESD_SU_EEESK_S1W_NS1N_6fusion15FusionCallbacksIS1R_NS1X_17LinearCombinationISK_fSK_fLNS_15FloatRoundStyleE2EEESJ_S1U_JEEENSA_5SM1004TMEM4LOAD26SM100_TMEM_LOAD_32dp32b32xES12_S1C_NSA_39AutoVectorizingCopyWithAssumedAlignmentILi128EEENSA_21SM90_TMA_STORE_IM2COLES1C_S28_S28_EEEvvEEEEvNT_6ParamsE) ;  /* 0xffffff5c024c7950 */ /* 0x000fea0003c3ffff */
        .weak           $__internal_1_$__cuda_sm10x_tcgen05_guardrail_trap_phase_invalid_during_alloc
        .type           $__internal_1_$__cuda_sm10x_tcgen05_guardrail_trap_phase_invalid_during_alloc,@function
        .size           $__internal_1_$__cuda_sm10x_tcgen05_guardrail_trap_phase_invalid_during_alloc,($__internal_2_$__cuda_sm10x_tcgen05_guardrail_trap_unallocated_columns_being_dealloced - $__internal_1_$__cuda_sm10x_tcgen05_guardrail_trap_phase_invalid_during_alloc)
$__internal_1_$__cuda_sm10x_tcgen05_guardrail_trap_phase_invalid_during_alloc:
[----:B------:R-:W-:Y:S05]  /*a2d0*/  BPT.TRAP 0x1 ;  /* 0x000000040000795c */ /* 0x000fea0000300000 */
[----:B------:R-:W-:-:S04]  /*a2e0*/  MOV R3, 0x0 ;  /* 0x0000000000037802 */ /* 0x000fc80000000f00 */
[----:B------:R-:W-:Y:S05]  /*a2f0*/  RET.REL.NODEC R2 `(_ZN7cutlass13device_kernelINS_4conv6kernel13ConvUniversalINS1_16ConvProblemShapeILNS1_8OperatorE1ELi2EEENS1_10collective14CollectiveConvINS1_47MainloopSm100TmaUmmaWarpSpecializedImplicitGemmILS5_1ELi12ELi2ELi1ELi2EN4cute5tupleIJNSA_1CILi1EEESD_SD_EEEEENSB_IJNSC_ILi128EEESG_NSB_IJNSC_ILi32EEEEEEEEENS_10bfloat16_tESK_NSA_8TiledMMAINSA_8MMA_AtomIJNSA_20SM100_MMA_F16BF16_SSISK_SK_fLi128ELi128ELNSA_4UMMA5MajorE0ELSP_1ELNSO_7ScaleInE0ELSQ_0EEEEEENSA_6LayoutISE_NSB_IJNSC_ILi0EEESU_SU_EEEEENSB_IJNSA_10UnderscoreESX_SX_EEEEENS7_6detail27Sm100ImplicitGemmTileTraitsINSA_20SM90_TMA_LOAD_IM2COLENSA_14ComposedLayoutINSA_7SwizzleILi2ELi4ELi3EEENSA_18smem_ptr_flag_bitsILi16EEENST_INSB_IJNSC_ILi8EEESH_EEENSB_IJSH_SD_EEEEEEEvEENS11_INSA_13SM90_TMA_LOADENS13_INS14_ILi3ELi4ELi3EEES17_NST_INSB_IJNSC_ILi64EEES18_EEENSB_IJSD_S1G_EEEEEEEvEEEENS_8epilogue10collective18CollectiveEpilogueINS1N_23Sm100TmaWarpSpecializedILi4ELi2ELi32ELb1ELb0EEEJSJ_NSB_IJNST_ISG_SD_EENST_ISH_SD_EEEEESK_NSB_IJNSB_IJlllEEESD_SU_EEESK_S1W_NS1N_6fusion15FusionCallbacksIS1R_NS1X_17LinearCombinationISK_fSK_fLNS_15FloatRoundStyleE2EEESJ_S1U_JEEENSA_5SM1004TMEM4LOAD26SM100_TMEM_LOAD_32dp32b32xES12_S1C_NSA_39AutoVectorizingCopyWithAssumedAlignmentILi128EEENSA_21SM90_TMA_STORE_IM2COLES1C_S28_S28_EEEvvEEEEvNT_6ParamsE) ;  /* 0xffffff5c02407950 */ /* 0x000fea0003c3ffff */
        .weak           $__internal_2_$__cuda_sm10x_tcgen05_guardrail_trap_unallocated_columns_being_dealloced
        .type           $__internal_2_$__cuda_sm10x_tcgen05_guardrail_trap_unallocated_columns_being_dealloced,@function
        .size           $__internal_2_$__cuda_sm10x_tcgen05_guardrail_trap_unallocated_columns_being_dealloced,(.L_x_191 - $__internal_2_$__cuda_sm10x_tcgen05_guardrail_trap_unallocated_columns_being_dealloced)
$__internal_2_$__cuda_sm10x_tcgen05_guardrail_trap_unallocated_columns_being_dealloced:
[----:B------:R-:W-:Y:S05]  /*a300*/  BPT.TRAP 0x1 ;  /* 0x000000040000795c */ /* 0x000fea0000300000 */
[----:B------:R-:W-:-:S04]  /*a310*/  HFMA2 R3, -RZ, RZ, 0, 0 ;  /* 0x00000000ff037431 */ /* 0x000fc800000001ff */
[----:B------:R-:W-:Y:S05]  /*a320*/  RET.REL.NODEC R2 `(_ZN7cutlass13device_kernelINS_4conv6kernel13ConvUniversalINS1_16ConvProblemShapeILNS1_8OperatorE1ELi2EEENS1_10collective14CollectiveConvINS1_47MainloopSm100TmaUmmaWarpSpecializedImplicitGemmILS5_1ELi12ELi2ELi1ELi2EN4cute5tupleIJNSA_1CILi1EEESD_SD_EEEEENSB_IJNSC_ILi128EEESG_NSB_IJNSC_ILi32EEEEEEEEENS_10bfloat16_tESK_NSA_8TiledMMAINSA_8MMA_AtomIJNSA_20SM100_MMA_F16BF16_SSISK_SK_fLi128ELi128ELNSA_4UMMA5MajorE0ELSP_1ELNSO_7ScaleInE0ELSQ_0EEEEEENSA_6LayoutISE_NSB_IJNSC_ILi0EEESU_SU_EEEEENSB_IJNSA_10UnderscoreESX_SX_EEEEENS7_6detail27Sm100ImplicitGemmTileTraitsINSA_20SM90_TMA_LOAD_IM2COLENSA_14ComposedLayoutINSA_7SwizzleILi2ELi4ELi3EEENSA_18smem_ptr_flag_bitsILi16EEENST_INSB_IJNSC_ILi8EEESH_EEENSB_IJSH_SD_EEEEEEEvEENS11_INSA_13SM90_TMA_LOADENS13_INS14_ILi3ELi4ELi3EEES17_NST_INSB_IJNSC_ILi64EEES18_EEENSB_IJSD_S1G_EEEEEEEvEEEENS_8epilogue10collective18CollectiveEpilogueINS1N_23Sm100TmaWarpSpecializedILi4ELi2ELi32ELb1ELb0EEEJSJ_NSB_IJNST_ISG_SD_EENST_ISH_SD_EEEEESK_NSB_IJNSB_IJlllEEESD_SU_EEESK_S1W_NS1N_6fusion15FusionCallbacksIS1R_NS1X_17LinearCombinationISK_fSK_fLNS_15FloatRoundStyleE2EEESJ_S1U_JEEENSA_5SM1004TMEM4LOAD26SM100_TMEM_LOAD_32dp32b32xES12_S1C_NSA_39AutoVectorizingCopyWithAssumedAlignmentILi128EEENSA_21SM90_TMA_STORE_IM2COLES1C_S28_S28_EEEvvEEEEvNT_6ParamsE) ;  /* 0xffffff5c02347950 */ /* 0x000fea0003c3ffff */
.L_x_190:
[----:B------:R-:W-:-:S00]  /*a330*/  BRA `(.L_x_190) ;  /* 0xfffffffc00fc7947 */ /* 0x000fc0000383ffff */
[----:B------:R-:W-:-:S00]  /*a340*/  NOP ;  /* 0x0000000000007918 */ /* 0x000fc00000000000 */
        /* <DEDUP_REMOVED lines=11> */
.L_x_191:


//--------------------- .nv.global.init           --------------------------
	.section	.nv.global.init,"aw",@progbits
.nv.global.init:
	.type		$str$29,@object
	.size		$str$29,($str$30 - $str$29)
$str$29:
        /*0000*/ 	.byte	0x28, 0x61, 0x64, 0x64, 0x72, 0x65, 0x73, 0x73, 0x20, 0x26, 0x20, 0x6d, 0x61, 0x73, 0x6b, 0x29
        /*0010*/ 	.byte	0x20, 0x3d, 0x3d, 0x20, 0x30, 0x00
	.type		$str$30,@object
	.size		$str$30,($str$28 - $str$30)
$str$30:
        /*0016*/ 	.byte	0x2f, 0x74, 0x6d, 0x70, 0x2f, 0x63, 0x75, 0x74, 0x6c, 0x61, 0x73, 0x73, 0x5f, 0x73, 0x77, 0x65
        /*0026*/ 	.byte	0x65, 0x70, 0x5f, 0x73, 0x72, 0x63, 0x2f, 0x69, 0x6e, 0x63, 0x6c, 0x75, 0x64, 0x65, 0x2f, 0x63
        /*0036*/ 	.byte	0x75, 0x74, 0x65, 0x2f, 0x70, 0x6f, 0x69, 0x6e, 0x74, 0x65, 0x72, 0x5f, 0x66, 0x6c, 0x61, 0x67
        /*0046*/ 	.byte	0x67, 0x65, 0x64, 0x2e, 0x68, 0x70, 0x70, 0x00
	.type		$str$28,@object
	.size		$str$28,($str$27 - $str$28)
$str$28:
        /*004e*/ 	.byte	0x2f, 0x74, 0x6d, 0x70, 0x2f, 0x63, 0x75, 0x74, 0x6c, 0x61, 0x73, 0x73, 0x5f, 0x73, 0x77, 0x65
        /*005e*/ 	.byte	0x65, 0x70, 0x5f, 0x73, 0x72, 0x63, 0x2f, 0x69, 0x6e, 0x63, 0x6c, 0x75, 0x64, 0x65, 0x2f, 0x63
        /*006e*/ 	.byte	0x75, 0x74, 0x65, 0x2f, 0x61, 0x74, 0x6f, 0x6d, 0x2f, 0x63, 0x6f, 0x70, 0x79, 0x5f, 0x74, 0x72
        /*007e*/ 	.byte	0x61, 0x69, 0x74, 0x73, 0x5f, 0x73, 0x6d, 0x31, 0x30, 0x30, 0x2e, 0x68, 0x70, 0x70, 0x00
	.type		$str$27,@object
	.size		$str$27,(__unnamed_1 - $str$27)
$str$27:
        /*008d*/ 	.byte	0x28, 0x28, 0x75, 0x69, 0x6e, 0x74, 0x33, 0x32, 0x5f, 0x74, 0x28, 0x74, 0x68, 0x72, 0x65, 0x61
        /*009d*/ 	.byte	0x64, 0x49, 0x64, 0x78, 0x2e, 0x78, 0x29, 0x20, 0x2f, 0x20, 0x33, 0x32, 0x29, 0x20, 0x25, 0x20
        /*00ad*/ 	.byte	0x34, 0x29, 0x20, 0x3d, 0x3d, 0x20, 0x28, 0x28, 0x28, 0x74, 0x6d, 0x65, 0x6d, 0x5f, 0x61, 0x64
        /*00bd*/ 	.byte	0x64, 0x72, 0x20, 0x3e, 0x3e, 0x20, 0x31, 0x36, 0x29, 0x20, 0x2f, 0x20, 0x33, 0x32, 0x29, 0x20
        /*00cd*/ 	.byte	0x25, 0x20, 0x34, 0x29, 0x00
	.type		__unnamed_1,@object
	.size		__unnamed_1,(__unnamed_2 - __unnamed_1)
__unnamed_1:
        /*00d2*/ 	.byte	0x61, 0x75, 0x74, 0x6f, 0x20, 0x63, 0x75, 0x74, 0x65, 0x3a, 0x3a, 0x61, 0x73, 0x5f, 0x70, 0x6f
        /* <DEDUP_REMOVED lines=24> */
        /*0262*/ 	.byte	0x34, 0x30, 0x39, 0x36, 0x3e, 0x3e, 0x3e, 0x3e, 0x5d, 0x00
	.type		__unnamed_2,@object
	.size		__unnamed_2,(.L_2 - __unnamed_2)
__unnamed_2:
        /* <DEDUP_REMOVED lines=42> */
        /*050c*/ 	.byte	0x3e, 0x3e, 0x5d, 0x00
.L_2:


//--------------------- .nv.shared._ZN7cutlass13device_kernelINS_4conv6kernel13ConvUniversalINS1_16ConvProblemShapeILNS1_8OperatorE1ELi2EEENS1_10collective14CollectiveConvINS1_47MainloopSm100TmaUmmaWarpSpecializedImplicitGemmILS5_1ELi12ELi2ELi1ELi2EN4cute5tupleIJNSA_1CILi1EEESD_SD_EEEEENSB_IJNSC_ILi128EEESG_NSB_IJNSC_ILi32EEEEEEEEENS_10bfloat16_tESK_NSA_8TiledMMAINSA_8MMA_AtomIJNSA_20SM100_MMA_F16BF16_SSISK_SK_fLi128ELi128ELNSA_4UMMA5MajorE0ELSP_1ELNSO_7ScaleInE0ELSQ_0EEEEEENSA_6LayoutISE_NSB_IJNSC_ILi0EEESU_SU_EEEEENSB_IJNSA_10UnderscoreESX_SX_EEEEENS7_6detail27Sm100ImplicitGemmTileTraitsINSA_20SM90_TMA_LOAD_IM2COLENSA_14ComposedLayoutINSA_7SwizzleILi2ELi4ELi3EEENSA_18smem_ptr_flag_bitsILi16EEENST_INSB_IJNSC_ILi8EEESH_EEENSB_IJSH_SD_EEEEEEEvEENS11_INSA_13SM90_TMA_LOADENS13_INS14_ILi3ELi4ELi3EEES17_NST_INSB_IJNSC_ILi64EEES18_EEENSB_IJSD_S1G_EEEEEEEvEEEENS_8epilogue10collective18CollectiveEpilogueINS1N_23Sm100TmaWarpSpecializedILi4ELi2ELi32ELb1ELb0EEEJSJ_NSB_IJNST_ISG_SD_EENST_ISH_SD_EEEEESK_NSB_IJNSB_IJlllEEESD_SU_EEESK_S1W_NS1N_6fusion15FusionCallbacksIS1R_NS1X_17LinearCombinationISK_fSK_fLNS_15FloatRoundStyleE2EEESJ_S1U_JEEENSA_5SM1004TMEM4LOAD26SM100_TMEM_LOAD_32dp32b32xES12_S1C_NSA_39AutoVectorizingCopyWithAssumedAlignmentILi128EEENSA_21SM90_TMA_STORE_IM2COLES1C_S28_S28_EEEvvEEEEvNT_6ParamsE --------------------------
	.section	.nv.shared._ZN7cutlass13device_kernelINS_4conv6kernel13ConvUniversalINS1_16ConvProblemShapeILNS1_8OperatorE1ELi2EEENS1_10collective14CollectiveConvINS1_47MainloopSm100TmaUmmaWarpSpecializedImplicitGemmILS5_1ELi12ELi2ELi1ELi2EN4cute5tupleIJNSA_1CILi1EEESD_SD_EEEEENSB_IJNSC_ILi128EEESG_NSB_IJNSC_ILi32EEEEEEEEENS_10bfloat16_tESK_NSA_8TiledMMAINSA_8MMA_AtomIJNSA_20SM100_MMA_F16BF16_SSISK_SK_fLi128ELi128ELNSA_4UMMA5MajorE0ELSP_1ELNSO_7ScaleInE0ELSQ_0EEEEEENSA_6LayoutISE_NSB_IJNSC_ILi0EEESU_SU_EEEEENSB_IJNSA_10UnderscoreESX_SX_EEEEENS7_6detail27Sm100ImplicitGemmTileTraitsINSA_20SM90_TMA_LOAD_IM2COLENSA_14ComposedLayoutINSA_7SwizzleILi2ELi4ELi3EEENSA_18smem_ptr_flag_bitsILi16EEENST_INSB_IJNSC_ILi8EEESH_EEENSB_IJSH_SD_EEEEEEEvEENS11_INSA_13SM90_TMA_LOADENS13_INS14_ILi3ELi4ELi3EEES17_NST_INSB_IJNSC_ILi64EEES18_EEENSB_IJSD_S1G_EEEEEEEvEEEENS_8epilogue10collective18CollectiveEpilogueINS1N_23Sm100TmaWarpSpecializedILi4ELi2ELi32ELb1ELb0EEEJSJ_NSB_IJNST_ISG_SD_EENST_ISH_SD_EEEEESK_NSB_IJNSB_IJlllEEESD_SU_EEESK_S1W_NS1N_6fusion15FusionCallbacksIS1R_NS1X_17LinearCombinationISK_fSK_fLNS_15FloatRoundStyleE2EEESJ_S1U_JEEENSA_5SM1004TMEM4LOAD26SM100_TMEM_LOAD_32dp32b32xES12_S1C_NSA_39AutoVectorizingCopyWithAssumedAlignmentILi128EEENSA_21SM90_TMA_STORE_IM2COLES1C_S28_S28_EEEvvEEEEvNT_6ParamsE,"aw",@nobits
	.sectionflags	@""
	.align	16
	.zero		1024


//--------------------- .nv.shared.reserved.0     --------------------------
	.section	.nv.shared.reserved.0,"aw",@nobits
	.weak		__nv_reservedSMEM_offset_0_alias
	.size		__nv_reservedSMEM_offset_0_alias, 0, 64
	.other		__nv_reservedSMEM_offset_0_alias,@"STO_CUDA_RESERVED_SHARED STV_DEFAULT"
__nv_reservedSMEM_offset_0_alias:
	.zero		0
.nv.shared.reserved.0:
	.zero		64
	.weak		__nv_reservedSMEM_tcgen05_partition
	.type		__nv_reservedSMEM_tcgen05_partition,@object
	.size		__nv_reservedSMEM_tcgen05_partition,(.L_0 - __nv_reservedSMEM_tcgen05_partition)
__nv_reservedSMEM_tcgen05_partition:
	.zero		32
.L_0:


//--------------------- .nv.global                --------------------------
	.section	.nv.global,"aw",@nobits
.nv.global:
	.type		_ZN39_INTERNAL_149be3f0_4_k_cu_1f112c1a_30784cute1_E,@object
	.size		_ZN39_INTERNAL_149be3f0_4_k_cu_1f112c1a_30784cute1_E,(_ZN39_INTERNAL_149be3f0_4_k_cu_1f112c1a_30784cuda3std3__45__cpo6cbeginE - _ZN39_INTERNAL_149be3f0_4_k_cu_1f112c1a_30784cute1_E)
_ZN39_INTERNAL_149be3f0_4_k_cu_1f112c1a_30784cute1_E:
	.zero		1
	.type		_ZN39_INTERNAL_149be3f0_4_k_cu_1f112c1a_30784cuda3std3__45__cpo6cbeginE,@object
	.size		_ZN39_INTERNAL_149be3f0_4_k_cu_1f112c1a_30784cuda3std3__45__cpo6cbeginE,(_ZN39_INTERNAL_149be3f0_4_k_cu_1f112c1a_30784cuda3std3__48in_placeE - _ZN39_INTERNAL_149be3f0_4_k_cu_1f112c1a_30784cuda3std3__45__cpo6cbeginE)
_ZN39_INTERNAL_149be3f0_4_k_cu_1f112c1a_30784cuda3std3__45__cpo6cbeginE:
	.zero		1
	.type		_ZN39_INTERNAL_149be3f0_4_k_cu_1f112c1a_30784cuda3std3__48in_placeE,@object
	.size		_ZN39_INTERNAL_149be3f0_4_k_cu_1f112c1a_30784cuda3std3__48in_placeE,(_ZN39_INTERNAL_149be3f0_4_k_cu_1f112c1a_30784cuda3std6ranges3__45__cpo9iter_moveE - _ZN39_INTERNAL_149be3f0_4_k_cu_1f112c1a_30784cuda3std3__48in_placeE)
_ZN39_INTERNAL_149be3f0_4_k_cu_1f112c1a_30784cuda3std3__48in_placeE:
	.zero		1
	.type		_ZN39_INTERNAL_149be3f0_4_k_cu_1f112c1a_30784cuda3std6ranges3__45__cpo9iter_moveE,@object
	.size		_ZN39_INTERNAL_149be3f0_4_k_cu_1f112c1a_30784cuda3std6ranges3__45__cpo9iter_moveE,(_ZN39_INTERNAL_149be3f0_4_k_cu_1f112c1a_30784cuda3std3__45__cpo5beginE - _ZN39_INTERNAL_149be3f0_4_k_cu_1f112c1a_30784cuda3std6ranges3__45__cpo9iter_moveE)
_ZN39_INTERNAL_149be3f0_4_k_cu_1f112c1a_30784cuda3std6ranges3__45__cpo9iter_moveE:
	.zero		1
	.type		_ZN39_INTERNAL_149be3f0_4_k_cu_1f112c1a_30784cuda3std3__45__cpo5beginE,@object
	.size		_ZN39_INTERNAL_149be3f0_4_k_cu_1f112c1a_30784cuda3std3__45__cpo5beginE,(_ZN39_INTERNAL_149be3f0_4_k_cu_1f112c1a_30784cuda3std3__441_GLOBAL__N__149be3f0_4_k_cu_1f112c1a_30786ignoreE - _ZN39_INTERNAL_149be3f0_4_k_cu_1f112c1a_30784cuda3std3__45__cpo5beginE)
_ZN39_INTERNAL_149be3f0_4_k_cu_1f112c1a_30784cuda3std3__45__cpo5beginE:
	.zero		1
	.type		_ZN39_INTERNAL_149be3f0_4_k_cu_1f112c1a_30784cuda3std3__441_GLOBAL__N__149be3f0_4_k_cu_1f112c1a_30786ignoreE,@object
	.size		_ZN39_INTERNAL_149be3f0_4_k_cu_1f112c1a_30784cuda3std3__441_GLOBAL__N__149be3f0_4_k_cu_1f112c1a_30786ignoreE,(_ZN39_INTERNAL_149be3f0_4_k_cu_1f112c1a_30784cute7productE - _ZN39_INTERNAL_149be3f0_4_k_cu_1f112c1a_30784cuda3std3__441_GLOBAL__N__149be3f0_4_k_cu_1f112c1a_30786ignoreE)
_ZN39_INTERNAL_149be3f0_4_k_cu_1f112c1a_30784cuda3std3__441_GLOBAL__N__149be3f0_4_k_cu_1f112c1a_30786ignoreE:
	.zero		1
	.type		_ZN39_INTERNAL_149be3f0_4_k_cu_1f112c1a_30784cute7productE,@object
	.size		_ZN39_INTERNAL_149be3f0_4_k_cu_1f112c1a_30784cute7productE,(_ZN39_INTERNAL_149be3f0_4_k_cu_1f112c1a_30784cuda3std3__45__cpo3endE - _ZN39_INTERNAL_149be3f0_4_k_cu_1f112c1a_30784cute7productE)
_ZN39_INTERNAL_149be3f0_4_k_cu_1f112c1a_30784cute7productE:
	.zero		1
	.type		_ZN39_INTERNAL_149be3f0_4_k_cu_1f112c1a_30784cuda3std3__45__cpo3endE,@object
	.size		_ZN39_INTERNAL_149be3f0_4_k_cu_1f112c1a_30784cuda3std3__45__cpo3endE,(_ZN39_INTERNAL_149be3f0_4_k_cu_1f112c1a_30784cuda3std3__419piecewise_constructE - _ZN39_INTERNAL_149be3f0_4_k_cu_1f112c1a_30784cuda3std3__45__cpo3endE)
_ZN39_INTERNAL_149be3f0_4_k_cu_1f112c1a_30784cuda3std3__45__cpo3endE:
	.zero		1
	.type		_ZN39_INTERNAL_149be3f0_4_k_cu_1f112c1a_30784cuda3std3__419piecewise_constructE,@object
	.size		_ZN39_INTERNAL_149be3f0_4_k_cu_1f112c1a_30784cuda3std3__419piecewise_constructE,(_ZN39_INTERNAL_149be3f0_4_k_cu_1f112c1a_30784cuda3std3__45__cpo4cendE - _ZN39_INTERNAL_149be3f0_4_k_cu_1f112c1a_30784cuda3std3__419piecewise_constructE)
_ZN39_INTERNAL_149be3f0_4_k_cu_1f112c1a_30784cuda3std3__419piecewise_constructE:
	.zero		1
	.type		_ZN39_INTERNAL_149be3f0_4_k_cu_1f112c1a_30784cuda3std3__45__cpo4cendE,@object
	.size		_ZN39_INTERNAL_149be3f0_4_k_cu_1f112c1a_30784cuda3std3__45__cpo4cendE,(_ZN39_INTERNAL_149be3f0_4_k_cu_1f112c1a_30784cuda3std6ranges3__45__cpo4swapE - _ZN39_INTERNAL_149be3f0_4_k_cu_1f112c1a_30784cuda3std3__45__cpo4cendE)
_ZN39_INTERNAL_149be3f0_4_k_cu_1f112c1a_30784cuda3std3__45__cpo4cendE:
	.zero		1
	.type		_ZN39_INTERNAL_149be3f0_4_k_cu_1f112c1a_30784cuda3std6ranges3__45__cpo4swapE,@object
	.size		_ZN39_INTERNAL_149be3f0_4_k_cu_1f112c1a_30784cuda3std6ranges3__45__cpo4swapE,(.L_10 - _ZN39_INTERNAL_149be3f0_4_k_cu_1f112c1a_30784cuda3std6ranges3__45__cpo4swapE)
_ZN39_INTERNAL_149be3f0_4_k_cu_1f112c1a_30784cuda3std6ranges3__45__cpo4swapE:
	.zero		1
.L_10:


//--------------------- .nv.constant0._ZN7cutlass13device_kernelINS_4conv6kernel13ConvUniversalINS1_16ConvProblemShapeILNS1_8OperatorE1ELi2EEENS1_10collective14CollectiveConvINS1_47MainloopSm100TmaUmmaWarpSpecializedImplicitGemmILS5_1ELi12ELi2ELi1ELi2EN4cute5tupleIJNSA_1CILi1EEESD_SD_EEEEENSB_IJNSC_ILi128EEESG_NSB_IJNSC_ILi32EEEEEEEEENS_10bfloat16_tESK_NSA_8TiledMMAINSA_8MMA_AtomIJNSA_20SM100_MMA_F16BF16_SSISK_SK_fLi128ELi128ELNSA_4UMMA5MajorE0ELSP_1ELNSO_7ScaleInE0ELSQ_0EEEEEENSA_6LayoutISE_NSB_IJNSC_ILi0EEESU_SU_EEEEENSB_IJNSA_10UnderscoreESX_SX_EEEEENS7_6detail27Sm100ImplicitGemmTileTraitsINSA_20SM90_TMA_LOAD_IM2COLENSA_14ComposedLayoutINSA_7SwizzleILi2ELi4ELi3EEENSA_18smem_ptr_flag_bitsILi16EEENST_INSB_IJNSC_ILi8EEESH_EEENSB_IJSH_SD_EEEEEEEvEENS11_INSA_13SM90_TMA_LOADENS13_INS14_ILi3ELi4ELi3EEES17_NST_INSB_IJNSC_ILi64EEES18_EEENSB_IJSD_S1G_EEEEEEEvEEEENS_8epilogue10collective18CollectiveEpilogueINS1N_23Sm100TmaWarpSpecializedILi4ELi2ELi32ELb1ELb0EEEJSJ_NSB_IJNST_ISG_SD_EENST_ISH_SD_EEEEESK_NSB_IJNSB_IJlllEEESD_SU_EEESK_S1W_NS1N_6fusion15FusionCallbacksIS1R_NS1X_17LinearCombinationISK_fSK_fLNS_15FloatRoundStyleE2EEESJ_S1U_JEEENSA_5SM1004TMEM4LOAD26SM100_TMEM_LOAD_32dp32b32xES12_S1C_NSA_39AutoVectorizingCopyWithAssumedAlignmentILi128EEENSA_21SM90_TMA_STORE_IM2COLES1C_S28_S28_EEEvvEEEEvNT_6ParamsE --------------------------
	.section	.nv.constant0._ZN7cutlass13device_kernelINS_4conv6kernel13ConvUniversalINS1_16ConvProblemShapeILNS1_8OperatorE1ELi2EEENS1_10collective14CollectiveConvINS1_47MainloopSm100TmaUmmaWarpSpecializedImplicitGemmILS5_1ELi12ELi2ELi1ELi2EN4cute5tupleIJNSA_1CILi1EEESD_SD_EEEEENSB_IJNSC_ILi128EEESG_NSB_IJNSC_ILi32EEEEEEEEENS_10bfloat16_tESK_NSA_8TiledMMAINSA_8MMA_AtomIJNSA_20SM100_MMA_F16BF16_SSISK_SK_fLi128ELi128ELNSA_4UMMA5MajorE0ELSP_1ELNSO_7ScaleInE0ELSQ_0EEEEEENSA_6LayoutISE_NSB_IJNSC_ILi0EEESU_SU_EEEEENSB_IJNSA_10UnderscoreESX_SX_EEEEENS7_6detail27Sm100ImplicitGemmTileTraitsINSA_20SM90_TMA_LOAD_IM2COLENSA_14ComposedLayoutINSA_7SwizzleILi2ELi4ELi3EEENSA_18smem_ptr_flag_bitsILi16EEENST_INSB_IJNSC_ILi8EEESH_EEENSB_IJSH_SD_EEEEEEEvEENS11_INSA_13SM90_TMA_LOADENS13_INS14_ILi3ELi4ELi3EEES17_NST_INSB_IJNSC_ILi64EEES18_EEENSB_IJSD_S1G_EEEEEEEvEEEENS_8epilogue10collective18CollectiveEpilogueINS1N_23Sm100TmaWarpSpecializedILi4ELi2ELi32ELb1ELb0EEEJSJ_NSB_IJNST_ISG_SD_EENST_ISH_SD_EEEEESK_NSB_IJNSB_IJlllEEESD_SU_EEESK_S1W_NS1N_6fusion15FusionCallbacksIS1R_NS1X_17LinearCombinationISK_fSK_fLNS_15FloatRoundStyleE2EEESJ_S1U_JEEENSA_5SM1004TMEM4LOAD26SM100_TMEM_LOAD_32dp32b32xES12_S1C_NSA_39AutoVectorizingCopyWithAssumedAlignmentILi128EEENSA_21SM90_TMA_STORE_IM2COLES1C_S28_S28_EEEvvEEEEvNT_6ParamsE,"a",@progbits
	.sectionflags	@""
	.align	4
.nv.constant0._ZN7cutlass13device_kernelINS_4conv6kernel13ConvUniversalINS1_16ConvProblemShapeILNS1_8OperatorE1ELi2EEENS1_10collective14CollectiveConvINS1_47MainloopSm100TmaUmmaWarpSpecializedImplicitGemmILS5_1ELi12ELi2ELi1ELi2EN4cute5tupleIJNSA_1CILi1EEESD_SD_EEEEENSB_IJNSC_ILi128EEESG_NSB_IJNSC_ILi32EEEEEEEEENS_10bfloat16_tESK_NSA_8TiledMMAINSA_8MMA_AtomIJNSA_20SM100_MMA_F16BF16_SSISK_SK_fLi128ELi128ELNSA_4UMMA5MajorE0ELSP_1ELNSO_7ScaleInE0ELSQ_0EEEEEENSA_6LayoutISE_NSB_IJNSC_ILi0EEESU_SU_EEEEENSB_IJNSA_10UnderscoreESX_SX_EEEEENS7_6detail27Sm100ImplicitGemmTileTraitsINSA_20SM90_TMA_LOAD_IM2COLENSA_14ComposedLayoutINSA_7SwizzleILi2ELi4ELi3EEENSA_18smem_ptr_flag_bitsILi16EEENST_INSB_IJNSC_ILi8EEESH_EEENSB_IJSH_SD_EEEEEEEvEENS11_INSA_13SM90_TMA_LOADENS13_INS14_ILi3ELi4ELi3EEES17_NST_INSB_IJNSC_ILi64EEES18_EEENSB_IJSD_S1G_EEEEEEEvEEEENS_8epilogue10collective18CollectiveEpilogueINS1N_23Sm100TmaWarpSpecializedILi4ELi2ELi32ELb1ELb0EEEJSJ_NSB_IJNST_ISG_SD_EENST_ISH_SD_EEEEESK_NSB_IJNSB_IJlllEEESD_SU_EEESK_S1W_NS1N_6fusion15FusionCallbacksIS1R_NS1X_17LinearCombinationISK_fSK_fLNS_15FloatRoundStyleE2EEESJ_S1U_JEEENSA_5SM1004TMEM4LOAD26SM100_TMEM_LOAD_32dp32b32xES12_S1C_NSA_39AutoVectorizingCopyWithAssumedAlignmentILi128EEENSA_21SM90_TMA_STORE_IM2COLES1C_S28_S28_EEEvvEEEEvNT_6ParamsE:
	.zero		2944


//--------------------- SYMBOLS --------------------------

	.type		.nv.reservedSmem.offset0,@object
	.size		.nv.reservedSmem.offset0,0x4
	.type		.nv.reservedSmem.cap,@object
	.size		.nv.reservedSmem.cap,0x4
	.type		__assertfail,@function
